// auto-generated by cutlass_sweep.conv — config: {"arch": "sm_90", "cluster_m": 2, "cluster_n": 1, "conv_kind": "fprop", "dtype": "fp16", "ndim": 2, "tile_k": 64, "tile_m": 256, "tile_n": 128}
#include "cutlass/cutlass.h"
#include "cute/tensor.hpp"
#include "cutlass/kernel_hardware_info.hpp"
#include "cutlass/conv/convolution.h"
#include "cutlass/conv/dispatch_policy.hpp"
#include "cutlass/conv/collective/collective_builder.hpp"
#include "cutlass/conv/kernel/conv_universal.hpp"
#include "cutlass/conv/device/conv_universal_adapter.hpp"
#include "cutlass/epilogue/collective/collective_builder.hpp"

using namespace cute;
using Elem = cutlass::half_t;
using Acc  = float;
using LayoutAB = cutlass::layout::TensorNHWC;
using LayoutC  = cutlass::layout::TensorNHWC;
constexpr auto ConvOp = cutlass::conv::Operator::kFprop;
using TileShape    = Shape<_256, _128, Shape<_64>>;
using ClusterShape = Shape<_2, _1, _1>;

using CollectiveEpilogue = typename cutlass::epilogue::collective::CollectiveBuilder<
    cutlass::arch::Sm90, cutlass::arch::OpClassTensorOp,
    TileShape, ClusterShape,
    cutlass::epilogue::collective::EpilogueTileAuto,
    Acc, Acc,
    Elem, LayoutC, 128 / cutlass::sizeof_bits<Elem>::value,
    Elem, LayoutC, 128 / cutlass::sizeof_bits<Elem>::value,
    cutlass::epilogue::collective::EpilogueScheduleAuto
  >::CollectiveOp;

using CollectiveMainloop = typename cutlass::conv::collective::CollectiveBuilder<
    cutlass::arch::Sm90, cutlass::arch::OpClassTensorOp, ConvOp,
    Elem, LayoutAB, 128 / cutlass::sizeof_bits<Elem>::value,
    Elem, LayoutAB, 128 / cutlass::sizeof_bits<Elem>::value,
    Acc,
    TileShape, ClusterShape,
    cutlass::conv::collective::StageCountAutoCarveout<
        static_cast<int>(sizeof(typename CollectiveEpilogue::SharedStorage))>,
    cutlass::conv::collective::KernelScheduleAuto
  >::CollectiveOp;

using ProblemShape = cutlass::conv::ConvProblemShape<
    ConvOp, CollectiveMainloop::DispatchPolicy::NumSpatialDimensions>;
using ConvKernel = cutlass::conv::kernel::ConvUniversal<
    ProblemShape, CollectiveMainloop, CollectiveEpilogue>;
using Conv = cutlass::conv::device::ConvUniversalAdapter<ConvKernel>;

auto* _anchor = &cutlass::device_kernel<ConvKernel>;


// ===== COMPILED SASS (sm_90a) =====

	.target	sm_90a

	.elftype	@"ET_EXEC"


//--------------------- .note.nv.tkinfo           --------------------------
	.section	.note.nv.tkinfo,"",@"SHT_NOTE"
	.sectionflags	@"SHF_NOTE_NV_TKINFO"
	.tkinfo
        /*0018*/ 	.word	0x00000002
        /*0030*/ 	.string	""
        /*0030*/ 	.string	"ptxas"
        /*0030*/ 	.string	"Cuda compilation tools, release 13.0, V13.0.88"
        /*0030*/ 	.string	"Build cuda_13.0.r13.0/compiler.36424714_0"
        /*0030*/ 	.string	"-arch sm_90a -m 64 "



//--------------------- .note.nv.cuinfo           --------------------------
	.section	.note.nv.cuinfo,"",@"SHT_NOTE"
	.sectionflags	@"SHF_NOTE_NV_CUINFO"
        /*0018*/ 	.short	0x0002
        /*001a*/ 	.short	0x005a
        /*001c*/ 	.short	0x0082
	.zero		2


//--------------------- .nv.info                  --------------------------
	.section	.nv.info,"",@"SHT_CUDA_INFO"
	.align	4


	//----- nvinfo : EIATTR_REGCOUNT
	.align		4
        /*0000*/ 	.byte	0x04, 0x2f
        /*0002*/ 	.short	(.L_12 - .L_11)
	.align		4
.L_11:
        /*0004*/ 	.word	index@(_ZN7cutlass13device_kernelINS_4conv6kernel13ConvUniversalINS1_16ConvProblemShapeILNS1_8OperatorE0ELi2EEENS1_10collective14CollectiveConvINS1_46MainloopSm90TmaGmmaWarpSpecializedImplicitGemmILS5_0ELi4ELi2EN4cute5tupleIJNSA_1CILi2EEENSC_ILi1EEESE_EEENS1_36KernelImplicitTmaWarpSpecializedSm90ELi1EEENSB_IJNSC_ILi256EEENSC_ILi128EEENSB_IJNSC_ILi64EEEEEEEEENS_6half_tESN_NSA_8TiledMMAINSA_8MMA_AtomIJNSA_4SM904GMMA26MMA_64x128x16_F32F16F16_SSILNSR_5MajorE0ELST_0ELNSR_7ScaleInE1ELSU_1EEEEEENSA_6LayoutINSB_IJSE_SE_SE_EEENSB_IJNSC_ILi0EEESZ_SZ_EEEEENSB_IJNSA_10UnderscoreES12_S12_EEEEENS7_6detail26Sm90ImplicitGemmTileTraitsINSA_20SM90_TMA_LOAD_IM2COLENSA_14ComposedLayoutINSA_7SwizzleILi3ELi4ELi3EEENSA_18smem_ptr_flag_bitsILi16EEENSX_INSB_IJNSB_IJNSC_ILi8EEENSC_ILi32EEEEEENSB_IJSK_SE_EEENSB_IJSE_NSC_ILi4EEEEEEEEENSB_IJNSB_IJSK_NSC_ILi512EEEEEENSB_IJSE_SZ_EEENSB_IJSZ_NSC_ILi16384EEEEEEEEEEEEEvEENS16_INSA_23SM90_TMA_LOAD_MULTICASTENS18_IS1A_S1C_NSX_INSB_IJNSB_IJS1D_NSC_ILi16EEEEEES1G_S1I_EEENSB_IJS1L_S1M_NSB_IJSZ_NSC_ILi8192EEEEEEEEEEEEEvEEEENS_8epilogue10collective6detail29Sm90TmaWarpSpecializedAdapterINS25_15DefaultEpilogueISN_NSB_IJNSB_IJlllEEESE_SZ_EEES2A_NS24_6thread17LinearCombinationISN_Li1EffLNS2B_9ScaleType4KindE0ELNS_15FloatRoundStyleE2ESN_EENS_4gemm15EpilogueDefaultEEEEEvvEEEEvNT_6ParamsE)
        /*0008*/ 	.word	0x000000ff


	//----- nvinfo : EIATTR_FRAME_SIZE
	.align		4
.L_12:
        /*000c*/ 	.byte	0x04, 0x11
        /*000e*/ 	.short	(.L_14 - .L_13)
	.align		4
.L_13:
        /*0010*/ 	.word	index@(_ZN7cutlass13device_kernelINS_4conv6kernel13ConvUniversalINS1_16ConvProblemShapeILNS1_8OperatorE0ELi2EEENS1_10collective14CollectiveConvINS1_46MainloopSm90TmaGmmaWarpSpecializedImplicitGemmILS5_0ELi4ELi2EN4cute5tupleIJNSA_1CILi2EEENSC_ILi1EEESE_EEENS1_36KernelImplicitTmaWarpSpecializedSm90ELi1EEENSB_IJNSC_ILi256EEENSC_ILi128EEENSB_IJNSC_ILi64EEEEEEEEENS_6half_tESN_NSA_8TiledMMAINSA_8MMA_AtomIJNSA_4SM904GMMA26MMA_64x128x16_F32F16F16_SSILNSR_5MajorE0ELST_0ELNSR_7ScaleInE1ELSU_1EEEEEENSA_6LayoutINSB_IJSE_SE_SE_EEENSB_IJNSC_ILi0EEESZ_SZ_EEEEENSB_IJNSA_10UnderscoreES12_S12_EEEEENS7_6detail26Sm90ImplicitGemmTileTraitsINSA_20SM90_TMA_LOAD_IM2COLENSA_14ComposedLayoutINSA_7SwizzleILi3ELi4ELi3EEENSA_18smem_ptr_flag_bitsILi16EEENSX_INSB_IJNSB_IJNSC_ILi8EEENSC_ILi32EEEEEENSB_IJSK_SE_EEENSB_IJSE_NSC_ILi4EEEEEEEEENSB_IJNSB_IJSK_NSC_ILi512EEEEEENSB_IJSE_SZ_EEENSB_IJSZ_NSC_ILi16384EEEEEEEEEEEEEvEENS16_INSA_23SM90_TMA_LOAD_MULTICASTENS18_IS1A_S1C_NSX_INSB_IJNSB_IJS1D_NSC_ILi16EEEEEES1G_S1I_EEENSB_IJS1L_S1M_NSB_IJSZ_NSC_ILi8192EEEEEEEEEEEEEvEEEENS_8epilogue10collective6detail29Sm90TmaWarpSpecializedAdapterINS25_15DefaultEpilogueISN_NSB_IJNSB_IJlllEEESE_SZ_EEES2A_NS24_6thread17LinearCombinationISN_Li1EffLNS2B_9ScaleType4KindE0ELNS_15FloatRoundStyleE2ESN_EENS_4gemm15EpilogueDefaultEEEEEvvEEEEvNT_6ParamsE)
        /*0014*/ 	.word	0x000003f0


	//----- nvinfo : EIATTR_MIN_STACK_SIZE
	.align		4
.L_14:
        /*0018*/ 	.byte	0x04, 0x12
        /*001a*/ 	.short	(.L_16 - .L_15)
	.align		4
.L_15:
        /*001c*/ 	.word	index@(_ZN7cutlass13device_kernelINS_4conv6kernel13ConvUniversalINS1_16ConvProblemShapeILNS1_8OperatorE0ELi2EEENS1_10collective14CollectiveConvINS1_46MainloopSm90TmaGmmaWarpSpecializedImplicitGemmILS5_0ELi4ELi2EN4cute5tupleIJNSA_1CILi2EEENSC_ILi1EEESE_EEENS1_36KernelImplicitTmaWarpSpecializedSm90ELi1EEENSB_IJNSC_ILi256EEENSC_ILi128EEENSB_IJNSC_ILi64EEEEEEEEENS_6half_tESN_NSA_8TiledMMAINSA_8MMA_AtomIJNSA_4SM904GMMA26MMA_64x128x16_F32F16F16_SSILNSR_5MajorE0ELST_0ELNSR_7ScaleInE1ELSU_1EEEEEENSA_6LayoutINSB_IJSE_SE_SE_EEENSB_IJNSC_ILi0EEESZ_SZ_EEEEENSB_IJNSA_10UnderscoreES12_S12_EEEEENS7_6detail26Sm90ImplicitGemmTileTraitsINSA_20SM90_TMA_LOAD_IM2COLENSA_14ComposedLayoutINSA_7SwizzleILi3ELi4ELi3EEENSA_18smem_ptr_flag_bitsILi16EEENSX_INSB_IJNSB_IJNSC_ILi8EEENSC_ILi32EEEEEENSB_IJSK_SE_EEENSB_IJSE_NSC_ILi4EEEEEEEEENSB_IJNSB_IJSK_NSC_ILi512EEEEEENSB_IJSE_SZ_EEENSB_IJSZ_NSC_ILi16384EEEEEEEEEEEEEvEENS16_INSA_23SM90_TMA_LOAD_MULTICASTENS18_IS1A_S1C_NSX_INSB_IJNSB_IJS1D_NSC_ILi16EEEEEES1G_S1I_EEENSB_IJS1L_S1M_NSB_IJSZ_NSC_ILi8192EEEEEEEEEEEEEvEEEENS_8epilogue10collective6detail29Sm90TmaWarpSpecializedAdapterINS25_15DefaultEpilogueISN_NSB_IJNSB_IJlllEEESE_SZ_EEES2A_NS24_6thread17LinearCombinationISN_Li1EffLNS2B_9ScaleType4KindE0ELNS_15FloatRoundStyleE2ESN_EENS_4gemm15EpilogueDefaultEEEEEvvEEEEvNT_6ParamsE)
        /*0020*/ 	.word	0x000003f0
.L_16:


//--------------------- .nv.compat                --------------------------
	.section	.nv.compat,"",@"SHT_CUDA_COMPAT_INFO"
	.align	4
        /*0000*/ 	.byte	0x02, 0x09, 0x01, 0x00, 0x02, 0x02, 0x04, 0x00, 0x02, 0x05, 0x05, 0x00, 0x03, 0x07, 0x01, 0x01
        /*0010*/ 	.byte	0x02, 0x03, 0x01, 0x00, 0x02, 0x06, 0x01, 0x00, 0x04, 0x0b, 0x08, 0x00, 0x00, 0x00, 0x00, 0x00
        /*0020*/ 	.byte	0x00, 0x00, 0x00, 0x00


//--------------------- .nv.info._ZN7cutlass13device_kernelINS_4conv6kernel13ConvUniversalINS1_16ConvProblemShapeILNS1_8OperatorE0ELi2EEENS1_10collective14CollectiveConvINS1_46MainloopSm90TmaGmmaWarpSpecializedImplicitGemmILS5_0ELi4ELi2EN4cute5tupleIJNSA_1CILi2EEENSC_ILi1EEESE_EEENS1_36KernelImplicitTmaWarpSpecializedSm90ELi1EEENSB_IJNSC_ILi256EEENSC_ILi128EEENSB_IJNSC_ILi64EEEEEEEEENS_6half_tESN_NSA_8TiledMMAINSA_8MMA_AtomIJNSA_4SM904GMMA26MMA_64x128x16_F32F16F16_SSILNSR_5MajorE0ELST_0ELNSR_7ScaleInE1ELSU_1EEEEEENSA_6LayoutINSB_IJSE_SE_SE_EEENSB_IJNSC_ILi0EEESZ_SZ_EEEEENSB_IJNSA_10UnderscoreES12_S12_EEEEENS7_6detail26Sm90ImplicitGemmTileTraitsINSA_20SM90_TMA_LOAD_IM2COLENSA_14ComposedLayoutINSA_7SwizzleILi3ELi4ELi3EEENSA_18smem_ptr_flag_bitsILi16EEENSX_INSB_IJNSB_IJNSC_ILi8EEENSC_ILi32EEEEEENSB_IJSK_SE_EEENSB_IJSE_NSC_ILi4EEEEEEEEENSB_IJNSB_IJSK_NSC_ILi512EEEEEENSB_IJSE_SZ_EEENSB_IJSZ_NSC_ILi16384EEEEEEEEEEEEEvEENS16_INSA_23SM90_TMA_LOAD_MULTICASTENS18_IS1A_S1C_NSX_INSB_IJNSB_IJS1D_NSC_ILi16EEEEEES1G_S1I_EEENSB_IJS1L_S1M_NSB_IJSZ_NSC_ILi8192EEEEEEEEEEEEEvEEEENS_8epilogue10collective6detail29Sm90TmaWarpSpecializedAdapterINS25_15DefaultEpilogueISN_NSB_IJNSB_IJlllEEESE_SZ_EEES2A_NS24_6thread17LinearCombinationISN_Li1EffLNS2B_9ScaleType4KindE0ELNS_15FloatRoundStyleE2ESN_EENS_4gemm15EpilogueDefaultEEEEEvvEEEEvNT_6ParamsE --------------------------
	.section	.nv.info._ZN7cutlass13device_kernelINS_4conv6kernel13ConvUniversalINS1_16ConvProblemShapeILNS1_8OperatorE0ELi2EEENS1_10collective14CollectiveConvINS1_46MainloopSm90TmaGmmaWarpSpecializedImplicitGemmILS5_0ELi4ELi2EN4cute5tupleIJNSA_1CILi2EEENSC_ILi1EEESE_EEENS1_36KernelImplicitTmaWarpSpecializedSm90ELi1EEENSB_IJNSC_ILi256EEENSC_ILi128EEENSB_IJNSC_ILi64EEEEEEEEENS_6half_tESN_NSA_8TiledMMAINSA_8MMA_AtomIJNSA_4SM904GMMA26MMA_64x128x16_F32F16F16_SSILNSR_5MajorE0ELST_0ELNSR_7ScaleInE1ELSU_1EEEEEENSA_6LayoutINSB_IJSE_SE_SE_EEENSB_IJNSC_ILi0EEESZ_SZ_EEEEENSB_IJNSA_10UnderscoreES12_S12_EEEEENS7_6detail26Sm90ImplicitGemmTileTraitsINSA_20SM90_TMA_LOAD_IM2COLENSA_14ComposedLayoutINSA_7SwizzleILi3ELi4ELi3EEENSA_18smem_ptr_flag_bitsILi16EEENSX_INSB_IJNSB_IJNSC_ILi8EEENSC_ILi32EEEEEENSB_IJSK_SE_EEENSB_IJSE_NSC_ILi4EEEEEEEEENSB_IJNSB_IJSK_NSC_ILi512EEEEEENSB_IJSE_SZ_EEENSB_IJSZ_NSC_ILi16384EEEEEEEEEEEEEvEENS16_INSA_23SM90_TMA_LOAD_MULTICASTENS18_IS1A_S1C_NSX_INSB_IJNSB_IJS1D_NSC_ILi16EEEEEES1G_S1I_EEENSB_IJS1L_S1M_NSB_IJSZ_NSC_ILi8192EEEEEEEEEEEEEvEEEENS_8epilogue10collective6detail29Sm90TmaWarpSpecializedAdapterINS25_15DefaultEpilogueISN_NSB_IJNSB_IJlllEEESE_SZ_EEES2A_NS24_6thread17LinearCombinationISN_Li1EffLNS2B_9ScaleType4KindE0ELNS_15FloatRoundStyleE2ESN_EENS_4gemm15EpilogueDefaultEEEEEvvEEEEvNT_6ParamsE,"",@"SHT_CUDA_INFO"
	.sectionflags	@""
	.align	4


	//----- nvinfo : EIATTR_CUDA_API_VERSION
	.align		4
        /*0000*/ 	.byte	0x04, 0x37
        /*0002*/ 	.short	(.L_18 - .L_17)
.L_17:
        /*0004*/ 	.word	0x00000082


	//----- nvinfo : EIATTR_KPARAM_INFO
	.align		4
.L_18:
        /*0008*/ 	.byte	0x04, 0x17
        /*000a*/ 	.short	(.L_20 - .L_19)
.L_19:
        /*000c*/ 	.word	0x00000000
        /*0010*/ 	.short	0x0000
        /*0012*/ 	.short	0x0070
        /*0014*/ 	.byte	0x00, 0xf0, 0x01, 0x0e


	//----- nvinfo : EIATTR_SPARSE_MMA_MASK
	.align		4
.L_20:
        /*0018*/ 	.byte	0x03, 0x50
        /*001a*/ 	.short	0x0000


	//----- nvinfo : EIATTR_MAXREG_COUNT
	.align		4
        /*001c*/ 	.byte	0x03, 0x1b
        /*001e*/ 	.short	0x00ff


	//----- nvinfo : EIATTR_NUM_BARRIERS
	.align		4
        /*0020*/ 	.byte	0x02, 0x4c
        /*0022*/ 	.byte	0x01
	.zero		1


	//----- nvinfo : EIATTR_ANNOTATIONS
	.align		4
        /*0024*/ 	.byte	0x04, 0x55
        /*0026*/ 	.short	(.L_22 - .L_21)


	//   ....[0]....
.L_21:
        /*0028*/ 	.word	0x00000001
        /*002c*/ 	.byte	0xb0, 0x0a, 0x00, 0x00, 0x01, 0x00, 0x00, 0x00, 0xf0, 0x0a, 0x00, 0x00, 0x01, 0x00, 0x00, 0x00
        /* <DEDUP_REMOVED lines=372> */
        /*177c*/ 	.byte	0xe0, 0x22, 0x01, 0x00, 0x01, 0x00, 0x00, 0x00, 0xc0, 0x25, 0x01, 0x00


	//----- nvinfo : EIATTR_MERCURY_ISA_VERSION
	.align		4
.L_22:
        /*1788*/ 	.byte	0x03, 0x5f
        /*178a*/ 	.short	0x0101


	//----- nvinfo : EIATTR_COOP_GROUP_MASK_REGIDS
	.align		4
        /*178c*/ 	.byte	0x04, 0x29
        /*178e*/ 	.short	(.L_24 - .L_23)


	//   ....[0]....
.L_23:
        /*1790*/ 	.word	0xffffffff


	//   ....[1]....
        /*1794*/ 	.word	0xffffffff


	//   ....[2]....
        /*1798*/ 	.word	0xffffffff


	//   ....[3]....
        /*179c*/ 	.word	0xffffffff


	//----- nvinfo : EIATTR_COOP_GROUP_INSTR_OFFSETS
	.align		4
.L_24:
        /*17a0*/ 	.byte	0x04, 0x28
        /*17a2*/ 	.short	(.L_26 - .L_25)


	//   ....[0]....
.L_25:
        /*17a4*/ 	.word	0x00000080


	//   ....[1]....
        /*17a8*/ 	.word	0x000000b0


	//   ....[2]....
        /*17ac*/ 	.word	0x000001b0


	//   ....[3]....
        /*17b0*/ 	.word	0x000006d0


	//----- nvinfo : EIATTR_MBARRIER_INSTR_OFFSETS
	.align		4
.L_26:
        /*17b4*/ 	.byte	0x04, 0x39
        /*17b6*/ 	.short	(.L_28 - .L_27)


	//   ....[0]....
.L_27:
        /*17b8*/ 	.word	0x000003c0
        /*17bc*/ 	.word	0x000000ff
        /*17c0*/ 	.word	0x00030000
        /*17c4*/ 	.short	0x0100
        /*17c6*/ 	.byte	0x0a
	.zero		1


	//   ....[1]....
        /*17c8*/ 	.word	0x000003d0
        /*17cc*/ 	.word	0x000000ff
        /*17d0*/ 	.word	0x00030020
        /*17d4*/ 	.short	0x0100
        /*17d6*/ 	.byte	0x0a
	.zero		1


	//   ....[2]....
        /*17d8*/ 	.word	0x000003e0
        /*17dc*/ 	.word	0x000000ff
        /*17e0*/ 	.word	0x00030008
        /*17e4*/ 	.short	0x0100
        /*17e6*/ 	.byte	0x0a
	.zero		1


	//   ....[3]....
        /*17e8*/ 	.word	0x000003f0
        /*17ec*/ 	.word	0x000000ff
        /*17f0*/ 	.word	0x00030028
        /*17f4*/ 	.short	0x0100
        /*17f6*/ 	.byte	0x0a
	.zero		1


	//   ....[4]....
        /*17f8*/ 	.word	0x00000400
        /*17fc*/ 	.word	0x000000ff
        /*1800*/ 	.word	0x00030010
        /*1804*/ 	.short	0x0100
        /*1806*/ 	.byte	0x0a
	.zero		1


	//   ....[5]....
        /*1808*/ 	.word	0x00000410
        /*180c*/ 	.word	0x000000ff
        /*1810*/ 	.word	0x00030030
        /*1814*/ 	.short	0x0100
        /*1816*/ 	.byte	0x0a
	.zero		1


	//   ....[6]....
        /*1818*/ 	.word	0x00000420
        /*181c*/ 	.word	0x000000ff
        /*1820*/ 	.word	0x00030018
        /*1824*/ 	.short	0x0100
        /*1826*/ 	.byte	0x0a
	.zero		1


	//   ....[7]....
        /*1828*/ 	.word	0x00000430
        /*182c*/ 	.word	0x000000ff
        /*1830*/ 	.word	0x00030038
        /*1834*/ 	.short	0x0100
        /*1836*/ 	.byte	0x0a
	.zero		1


	//   ....[8]....
        /*1838*/ 	.word	0x00001590
        /*183c*/ 	.word	0x00000003
        /*1840*/ 	.word	0x00030000
        /*1844*/ 	.short	0x010a
        /*1846*/ 	.byte	0x3f
	.zero		1


	//   ....[9]....
        /*1848*/ 	.word	0x000039d0
        /*184c*/ 	.word	0x00000000
        /*1850*/ 	.word	0x00030000
        /*1854*/ 	.short	0x010a
        /*1856*/ 	.byte	0x3f
	.zero		1


	//   ....[10]....
        /*1858*/ 	.word	0x00006290
        /*185c*/ 	.word	0x00000000
        /*1860*/ 	.word	0x00000000
        /*1864*/ 	.short	0x0101
        /*1866*/ 	.byte	0x3f
	.zero		1


	//   ....[11]....
        /*1868*/ 	.word	0x000064a0
        /*186c*/ 	.word	0x00000005
        /*1870*/ 	.word	0x00000000
        /*1874*/ 	.short	0x0101
        /*1876*/ 	.byte	0x3f
	.zero		1


	//   ....[12]....
        /*1878*/ 	.word	0x00016660
        /*187c*/ 	.word	0x00000011
        /*1880*/ 	.word	0x00030020
        /*1884*/ 	.short	0x010a
        /*1886*/ 	.byte	0x3f
	.zero		1


	//   ....[13]....
        /*1888*/ 	.word	0x00016d00
        /*188c*/ 	.word	0x00000003
        /*1890*/ 	.word	0x00000000
        /*1894*/ 	.short	0x010a
        /*1896*/ 	.byte	0x3f
	.zero		1


	//   ....[14]....
        /*1898*/ 	.word	0x00016dd0
        /*189c*/ 	.word	0x00000003
        /*18a0*/ 	.word	0x00000000
        /*18a4*/ 	.short	0x010a
        /*18a6*/ 	.byte	0x3f
	.zero		1


	//   ....[15]....
        /*18a8*/ 	.word	0x00016ea0
        /*18ac*/ 	.word	0x00000003
        /*18b0*/ 	.word	0x00000000
        /*18b4*/ 	.short	0x010a
        /*18b6*/ 	.byte	0x3f
	.zero		1


	//   ....[16]....
        /*18b8*/ 	.word	0x00016f70
        /*18bc*/ 	.word	0x00000003
        /*18c0*/ 	.word	0x00000000
        /*18c4*/ 	.short	0x010a
        /*18c6*/ 	.byte	0x3f
	.zero		1


	//----- nvinfo : EIATTR_NUM_MBARRIERS
	.align		4
.L_28:
        /*18c8*/ 	.byte	0x03, 0x38
        /*18ca*/ 	.short	0x0008


	//----- nvinfo : EIATTR_EXIT_INSTR_OFFSETS
	.align		4
        /*18cc*/ 	.byte	0x04, 0x1c
        /*18ce*/ 	.short	(.L_30 - .L_29)


	//   ....[0]....
.L_29:
        /*18d0*/ 	.word	0x00000aa0


	//   ....[1]....
        /*18d4*/ 	.word	0x000066f0


	//   ....[2]....
        /*18d8*/ 	.word	0x00011a60


	//   ....[3]....
        /*18dc*/ 	.word	0x00011aa0


	//   ....[4]....
        /*18e0*/ 	.word	0x000163f0


	//   ....[5]....
        /*18e4*/ 	.word	0x00016430


	//   ....[6]....
        /*18e8*/ 	.word	0x00016450


	//   ....[7]....
        /*18ec*/ 	.word	0x00016bd0


	//   ....[8]....
        /*18f0*/ 	.word	0x00016fa0


	//----- nvinfo : EIATTR_MAX_THREADS
	.align		4
.L_30:
        /*18f4*/ 	.byte	0x04, 0x05
        /*18f6*/ 	.short	(.L_32 - .L_31)
.L_31:
        /*18f8*/ 	.word	0x00000100
        /*18fc*/ 	.word	0x00000001
        /*1900*/ 	.word	0x00000001


	//----- nvinfo : EIATTR_CRS_STACK_SIZE
	.align		4
.L_32:
        /*1904*/ 	.byte	0x04, 0x1e
        /*1906*/ 	.short	(.L_34 - .L_33)
.L_33:
        /*1908*/ 	.word	0x00000000


	//----- nvinfo : EIATTR_CBANK_PARAM_SIZE
	.align		4
.L_34:
        /*190c*/ 	.byte	0x03, 0x19
        /*190e*/ 	.short	0x03f0


	//----- nvinfo : EIATTR_PARAM_CBANK
	.align		4
        /*1910*/ 	.byte	0x04, 0x0a
        /*1912*/ 	.short	(.L_36 - .L_35)
	.align		4
.L_35:
        /*1914*/ 	.word	index@(.nv.constant0._ZN7cutlass13device_kernelINS_4conv6kernel13ConvUniversalINS1_16ConvProblemShapeILNS1_8OperatorE0ELi2EEENS1_10collective14CollectiveConvINS1_46MainloopSm90TmaGmmaWarpSpecializedImplicitGemmILS5_0ELi4ELi2EN4cute5tupleIJNSA_1CILi2EEENSC_ILi1EEESE_EEENS1_36KernelImplicitTmaWarpSpecializedSm90ELi1EEENSB_IJNSC_ILi256EEENSC_ILi128EEENSB_IJNSC_ILi64EEEEEEEEENS_6half_tESN_NSA_8TiledMMAINSA_8MMA_AtomIJNSA_4SM904GMMA26MMA_64x128x16_F32F16F16_SSILNSR_5MajorE0ELST_0ELNSR_7ScaleInE1ELSU_1EEEEEENSA_6LayoutINSB_IJSE_SE_SE_EEENSB_IJNSC_ILi0EEESZ_SZ_EEEEENSB_IJNSA_10UnderscoreES12_S12_EEEEENS7_6detail26Sm90ImplicitGemmTileTraitsINSA_20SM90_TMA_LOAD_IM2COLENSA_14ComposedLayoutINSA_7SwizzleILi3ELi4ELi3EEENSA_18smem_ptr_flag_bitsILi16EEENSX_INSB_IJNSB_IJNSC_ILi8EEENSC_ILi32EEEEEENSB_IJSK_SE_EEENSB_IJSE_NSC_ILi4EEEEEEEEENSB_IJNSB_IJSK_NSC_ILi512EEEEEENSB_IJSE_SZ_EEENSB_IJSZ_NSC_ILi16384EEEEEEEEEEEEEvEENS16_INSA_23SM90_TMA_LOAD_MULTICASTENS18_IS1A_S1C_NSX_INSB_IJNSB_IJS1D_NSC_ILi16EEEEEES1G_S1I_EEENSB_IJS1L_S1M_NSB_IJSZ_NSC_ILi8192EEEEEEEEEEEEEvEEEENS_8epilogue10collective6detail29Sm90TmaWarpSpecializedAdapterINS25_15DefaultEpilogueISN_NSB_IJNSB_IJlllEEESE_SZ_EEES2A_NS24_6thread17LinearCombinationISN_Li1EffLNS2B_9ScaleType4KindE0ELNS_15FloatRoundStyleE2ESN_EENS_4gemm15EpilogueDefaultEEEEEvvEEEEvNT_6ParamsE)
        /*1918*/ 	.short	0x0210
        /*191a*/ 	.short	0x03f0


	//----- nvinfo : EIATTR_SW_WAR
	.align		4
.L_36:
        /*191c*/ 	.byte	0x04, 0x36
        /*191e*/ 	.short	(.L_38 - .L_37)
.L_37:
        /*1920*/ 	.word	0x00000008
.L_38:


//--------------------- .nv.callgraph             --------------------------
	.section	.nv.callgraph,"",@"SHT_CUDA_CALLGRAPH"
	.align	4
	.sectionentsize	8
	.align		4
        /*0000*/ 	.word	0x00000000
	.align		4
        /*0004*/ 	.word	0xffffffff
	.align		4
        /*0008*/ 	.word	0x00000000
	.align		4
        /*000c*/ 	.word	0xfffffffe
	.align		4
        /*0010*/ 	.word	0x00000000
	.align		4
        /*0014*/ 	.word	0xfffffffd
	.align		4
        /*0018*/ 	.word	0x00000000
	.align		4
        /*001c*/ 	.word	0xfffffffc


//--------------------- .nv.constant4             --------------------------
	.section	.nv.constant4,"a",@progbits
	.align	8
	.align		8
.nv.constant4:
        /*0000*/ 	.dword	_ZN39_INTERNAL_0d8207c5_4_k_cu_fa07b162_39794cuda3std3__45__cpo5beginE
	.align		8
        /*0008*/ 	.dword	_ZN39_INTERNAL_0d8207c5_4_k_cu_fa07b162_39794cuda3std3__45__cpo3endE
	.align		8
        /*0010*/ 	.dword	_ZN39_INTERNAL_0d8207c5_4_k_cu_fa07b162_39794cuda3std3__45__cpo6cbeginE
	.align		8
        /*0018*/ 	.dword	_ZN39_INTERNAL_0d8207c5_4_k_cu_fa07b162_39794cuda3std3__45__cpo4cendE
	.align		8
        /*0020*/ 	.dword	_ZN39_INTERNAL_0d8207c5_4_k_cu_fa07b162_39794cuda3std3__441_GLOBAL__N__0d8207c5_4_k_cu_fa07b162_39796ignoreE
	.align		8
        /*0028*/ 	.dword	_ZN39_INTERNAL_0d8207c5_4_k_cu_fa07b162_39794cuda3std3__419piecewise_constructE
	.align		8
        /*0030*/ 	.dword	_ZN39_INTERNAL_0d8207c5_4_k_cu_fa07b162_39794cuda3std3__48in_placeE
	.align		8
        /*0038*/ 	.dword	_ZN39_INTERNAL_0d8207c5_4_k_cu_fa07b162_39794cuda3std6ranges3__45__cpo4swapE
	.align		8
        /*0040*/ 	.dword	_ZN39_INTERNAL_0d8207c5_4_k_cu_fa07b162_39794cuda3std6ranges3__45__cpo9iter_moveE
	.align		8
        /*0048*/ 	.dword	_ZN39_INTERNAL_0d8207c5_4_k_cu_fa07b162_39794cute7productE
	.align		8
        /*0050*/ 	.dword	_ZN39_INTERNAL_0d8207c5_4_k_cu_fa07b162_39794cute1_E


//--------------------- .text._ZN7cutlass13device_kernelINS_4conv6kernel13ConvUniversalINS1_16ConvProblemShapeILNS1_8OperatorE0ELi2EEENS1_10collective14CollectiveConvINS1_46MainloopSm90TmaGmmaWarpSpecializedImplicitGemmILS5_0ELi4ELi2EN4cute5tupleIJNSA_1CILi2EEENSC_ILi1EEESE_EEENS1_36KernelImplicitTmaWarpSpecializedSm90ELi1EEENSB_IJNSC_ILi256EEENSC_ILi128EEENSB_IJNSC_ILi64EEEEEEEEENS_6half_tESN_NSA_8TiledMMAINSA_8MMA_AtomIJNSA_4SM904GMMA26MMA_64x128x16_F32F16F16_SSILNSR_5MajorE0ELST_0ELNSR_7ScaleInE1ELSU_1EEEEEENSA_6LayoutINSB_IJSE_SE_SE_EEENSB_IJNSC_ILi0EEESZ_SZ_EEEEENSB_IJNSA_10UnderscoreES12_S12_EEEEENS7_6detail26Sm90ImplicitGemmTileTraitsINSA_20SM90_TMA_LOAD_IM2COLENSA_14ComposedLayoutINSA_7SwizzleILi3ELi4ELi3EEENSA_18smem_ptr_flag_bitsILi16EEENSX_INSB_IJNSB_IJNSC_ILi8EEENSC_ILi32EEEEEENSB_IJSK_SE_EEENSB_IJSE_NSC_ILi4EEEEEEEEENSB_IJNSB_IJSK_NSC_ILi512EEEEEENSB_IJSE_SZ_EEENSB_IJSZ_NSC_ILi16384EEEEEEEEEEEEEvEENS16_INSA_23SM90_TMA_LOAD_MULTICASTENS18_IS1A_S1C_NSX_INSB_IJNSB_IJS1D_NSC_ILi16EEEEEES1G_S1I_EEENSB_IJS1L_S1M_NSB_IJSZ_NSC_ILi8192EEEEEEEEEEEEEvEEEENS_8epilogue10collective6detail29Sm90TmaWarpSpecializedAdapterINS25_15DefaultEpilogueISN_NSB_IJNSB_IJlllEEESE_SZ_EEES2A_NS24_6thread17LinearCombinationISN_Li1EffLNS2B_9ScaleType4KindE0ELNS_15FloatRoundStyleE2ESN_EENS_4gemm15EpilogueDefaultEEEEEvvEEEEvNT_6ParamsE --------------------------
	.section	.text._ZN7cutlass13device_kernelINS_4conv6kernel13ConvUniversalINS1_16ConvProblemShapeILNS1_8OperatorE0ELi2EEENS1_10collective14CollectiveConvINS1_46MainloopSm90TmaGmmaWarpSpecializedImplicitGemmILS5_0ELi4ELi2EN4cute5tupleIJNSA_1CILi2EEENSC_ILi1EEESE_EEENS1_36KernelImplicitTmaWarpSpecializedSm90ELi1EEENSB_IJNSC_ILi256EEENSC_ILi128EEENSB_IJNSC_ILi64EEEEEEEEENS_6half_tESN_NSA_8TiledMMAINSA_8MMA_AtomIJNSA_4SM904GMMA26MMA_64x128x16_F32F16F16_SSILNSR_5MajorE0ELST_0ELNSR_7ScaleInE1ELSU_1EEEEEENSA_6LayoutINSB_IJSE_SE_SE_EEENSB_IJNSC_ILi0EEESZ_SZ_EEEEENSB_IJNSA_10UnderscoreES12_S12_EEEEENS7_6detail26Sm90ImplicitGemmTileTraitsINSA_20SM90_TMA_LOAD_IM2COLENSA_14ComposedLayoutINSA_7SwizzleILi3ELi4ELi3EEENSA_18smem_ptr_flag_bitsILi16EEENSX_INSB_IJNSB_IJNSC_ILi8EEENSC_ILi32EEEEEENSB_IJSK_SE_EEENSB_IJSE_NSC_ILi4EEEEEEEEENSB_IJNSB_IJSK_NSC_ILi512EEEEEENSB_IJSE_SZ_EEENSB_IJSZ_NSC_ILi16384EEEEEEEEEEEEEvEENS16_INSA_23SM90_TMA_LOAD_MULTICASTENS18_IS1A_S1C_NSX_INSB_IJNSB_IJS1D_NSC_ILi16EEEEEES1G_S1I_EEENSB_IJS1L_S1M_NSB_IJSZ_NSC_ILi8192EEEEEEEEEEEEEvEEEENS_8epilogue10collective6detail29Sm90TmaWarpSpecializedAdapterINS25_15DefaultEpilogueISN_NSB_IJNSB_IJlllEEESE_SZ_EEES2A_NS24_6thread17LinearCombinationISN_Li1EffLNS2B_9ScaleType4KindE0ELNS_15FloatRoundStyleE2ESN_EENS_4gemm15EpilogueDefaultEEEEEvvEEEEvNT_6ParamsE,"ax",@progbits
	.align	128
.text._ZN7cutlass13device_kernelINS_4conv6kernel13ConvUniversalINS1_16ConvProblemShapeILNS1_8OperatorE0ELi2EEENS1_10collective14CollectiveConvINS1_46MainloopSm90TmaGmmaWarpSpecializedImplicitGemmILS5_0ELi4ELi2EN4cute5tupleIJNSA_1CILi2EEENSC_ILi1EEESE_EEENS1_36KernelImplicitTmaWarpSpecializedSm90ELi1EEENSB_IJNSC_ILi256EEENSC_ILi128EEENSB_IJNSC_ILi64EEEEEEEEENS_6half_tESN_NSA_8TiledMMAINSA_8MMA_AtomIJNSA_4SM904GMMA26MMA_64x128x16_F32F16F16_SSILNSR_5MajorE0ELST_0ELNSR_7ScaleInE1ELSU_1EEEEEENSA_6LayoutINSB_IJSE_SE_SE_EEENSB_IJNSC_ILi0EEESZ_SZ_EEEEENSB_IJNSA_10UnderscoreES12_S12_EEEEENS7_6detail26Sm90ImplicitGemmTileTraitsINSA_20SM90_TMA_LOAD_IM2COLENSA_14ComposedLayoutINSA_7SwizzleILi3ELi4ELi3EEENSA_18smem_ptr_flag_bitsILi16EEENSX_INSB_IJNSB_IJNSC_ILi8EEENSC_ILi32EEEEEENSB_IJSK_SE_EEENSB_IJSE_NSC_ILi4EEEEEEEEENSB_IJNSB_IJSK_NSC_ILi512EEEEEENSB_IJSE_SZ_EEENSB_IJSZ_NSC_ILi16384EEEEEEEEEEEEEvEENS16_INSA_23SM90_TMA_LOAD_MULTICASTENS18_IS1A_S1C_NSX_INSB_IJNSB_IJS1D_NSC_ILi16EEEEEES1G_S1I_EEENSB_IJS1L_S1M_NSB_IJSZ_NSC_ILi8192EEEEEEEEEEEEEvEEEENS_8epilogue10collective6detail29Sm90TmaWarpSpecializedAdapterINS25_15DefaultEpilogueISN_NSB_IJNSB_IJlllEEESE_SZ_EEES2A_NS24_6thread17LinearCombinationISN_Li1EffLNS2B_9ScaleType4KindE0ELNS_15FloatRoundStyleE2ESN_EENS_4gemm15EpilogueDefaultEEEEEvvEEEEvNT_6ParamsE:
        .type           _ZN7cutlass13device_kernelINS_4conv6kernel13ConvUniversalINS1_16ConvProblemShapeILNS1_8OperatorE0ELi2EEENS1_10collective14CollectiveConvINS1_46MainloopSm90TmaGmmaWarpSpecializedImplicitGemmILS5_0ELi4ELi2EN4cute5tupleIJNSA_1CILi2EEENSC_ILi1EEESE_EEENS1_36KernelImplicitTmaWarpSpecializedSm90ELi1EEENSB_IJNSC_ILi256EEENSC_ILi128EEENSB_IJNSC_ILi64EEEEEEEEENS_6half_tESN_NSA_8TiledMMAINSA_8MMA_AtomIJNSA_4SM904GMMA26MMA_64x128x16_F32F16F16_SSILNSR_5MajorE0ELST_0ELNSR_7ScaleInE1ELSU_1EEEEEENSA_6LayoutINSB_IJSE_SE_SE_EEENSB_IJNSC_ILi0EEESZ_SZ_EEEEENSB_IJNSA_10UnderscoreES12_S12_EEEEENS7_6detail26Sm90ImplicitGemmTileTraitsINSA_20SM90_TMA_LOAD_IM2COLENSA_14ComposedLayoutINSA_7SwizzleILi3ELi4ELi3EEENSA_18smem_ptr_flag_bitsILi16EEENSX_INSB_IJNSB_IJNSC_ILi8EEENSC_ILi32EEEEEENSB_IJSK_SE_EEENSB_IJSE_NSC_ILi4EEEEEEEEENSB_IJNSB_IJSK_NSC_ILi512EEEEEENSB_IJSE_SZ_EEENSB_IJSZ_NSC_ILi16384EEEEEEEEEEEEEvEENS16_INSA_23SM90_TMA_LOAD_MULTICASTENS18_IS1A_S1C_NSX_INSB_IJNSB_IJS1D_NSC_ILi16EEEEEES1G_S1I_EEENSB_IJS1L_S1M_NSB_IJSZ_NSC_ILi8192EEEEEEEEEEEEEvEEEENS_8epilogue10collective6detail29Sm90TmaWarpSpecializedAdapterINS25_15DefaultEpilogueISN_NSB_IJNSB_IJlllEEESE_SZ_EEES2A_NS24_6thread17LinearCombinationISN_Li1EffLNS2B_9ScaleType4KindE0ELNS_15FloatRoundStyleE2ESN_EENS_4gemm15EpilogueDefaultEEEEEvvEEEEvNT_6ParamsE,@function
        .size           _ZN7cutlass13device_kernelINS_4conv6kernel13ConvUniversalINS1_16ConvProblemShapeILNS1_8OperatorE0ELi2EEENS1_10collective14CollectiveConvINS1_46MainloopSm90TmaGmmaWarpSpecializedImplicitGemmILS5_0ELi4ELi2EN4cute5tupleIJNSA_1CILi2EEENSC_ILi1EEESE_EEENS1_36KernelImplicitTmaWarpSpecializedSm90ELi1EEENSB_IJNSC_ILi256EEENSC_ILi128EEENSB_IJNSC_ILi64EEEEEEEEENS_6half_tESN_NSA_8TiledMMAINSA_8MMA_AtomIJNSA_4SM904GMMA26MMA_64x128x16_F32F16F16_SSILNSR_5MajorE0ELST_0ELNSR_7ScaleInE1ELSU_1EEEEEENSA_6LayoutINSB_IJSE_SE_SE_EEENSB_IJNSC_ILi0EEESZ_SZ_EEEEENSB_IJNSA_10UnderscoreES12_S12_EEEEENS7_6detail26Sm90ImplicitGemmTileTraitsINSA_20SM90_TMA_LOAD_IM2COLENSA_14ComposedLayoutINSA_7SwizzleILi3ELi4ELi3EEENSA_18smem_ptr_flag_bitsILi16EEENSX_INSB_IJNSB_IJNSC_ILi8EEENSC_ILi32EEEEEENSB_IJSK_SE_EEENSB_IJSE_NSC_ILi4EEEEEEEEENSB_IJNSB_IJSK_NSC_ILi512EEEEEENSB_IJSE_SZ_EEENSB_IJSZ_NSC_ILi16384EEEEEEEEEEEEEvEENS16_INSA_23SM90_TMA_LOAD_MULTICASTENS18_IS1A_S1C_NSX_INSB_IJNSB_IJS1D_NSC_ILi16EEEEEES1G_S1I_EEENSB_IJS1L_S1M_NSB_IJSZ_NSC_ILi8192EEEEEEEEEEEEEvEEEENS_8epilogue10collective6detail29Sm90TmaWarpSpecializedAdapterINS25_15DefaultEpilogueISN_NSB_IJNSB_IJlllEEESE_SZ_EEES2A_NS24_6thread17LinearCombinationISN_Li1EffLNS2B_9ScaleType4KindE0ELNS_15FloatRoundStyleE2ESN_EENS_4gemm15EpilogueDefaultEEEEEvvEEEEvNT_6ParamsE,(.L_x_539 - _ZN7cutlass13device_kernelINS_4conv6kernel13ConvUniversalINS1_16ConvProblemShapeILNS1_8OperatorE0ELi2EEENS1_10collective14CollectiveConvINS1_46MainloopSm90TmaGmmaWarpSpecializedImplicitGemmILS5_0ELi4ELi2EN4cute5tupleIJNSA_1CILi2EEENSC_ILi1EEESE_EEENS1_36KernelImplicitTmaWarpSpecializedSm90ELi1EEENSB_IJNSC_ILi256EEENSC_ILi128EEENSB_IJNSC_ILi64EEEEEEEEENS_6half_tESN_NSA_8TiledMMAINSA_8MMA_AtomIJNSA_4SM904GMMA26MMA_64x128x16_F32F16F16_SSILNSR_5MajorE0ELST_0ELNSR_7ScaleInE1ELSU_1EEEEEENSA_6LayoutINSB_IJSE_SE_SE_EEENSB_IJNSC_ILi0EEESZ_SZ_EEEEENSB_IJNSA_10UnderscoreES12_S12_EEEEENS7_6detail26Sm90ImplicitGemmTileTraitsINSA_20SM90_TMA_LOAD_IM2COLENSA_14ComposedLayoutINSA_7SwizzleILi3ELi4ELi3EEENSA_18smem_ptr_flag_bitsILi16EEENSX_INSB_IJNSB_IJNSC_ILi8EEENSC_ILi32EEEEEENSB_IJSK_SE_EEENSB_IJSE_NSC_ILi4EEEEEEEEENSB_IJNSB_IJSK_NSC_ILi512EEEEEENSB_IJSE_SZ_EEENSB_IJSZ_NSC_ILi16384EEEEEEEEEEEEEvEENS16_INSA_23SM90_TMA_LOAD_MULTICASTENS18_IS1A_S1C_NSX_INSB_IJNSB_IJS1D_NSC_ILi16EEEEEES1G_S1I_EEENSB_IJS1L_S1M_NSB_IJSZ_NSC_ILi8192EEEEEEEEEEEEEvEEEENS_8epilogue10collective6detail29Sm90TmaWarpSpecializedAdapterINS25_15DefaultEpilogueISN_NSB_IJNSB_IJlllEEESE_SZ_EEES2A_NS24_6thread17LinearCombinationISN_Li1EffLNS2B_9ScaleType4KindE0ELNS_15FloatRoundStyleE2ESN_EENS_4gemm15EpilogueDefaultEEEEEvvEEEEvNT_6ParamsE)
        .other          _ZN7cutlass13device_kernelINS_4conv6kernel13ConvUniversalINS1_16ConvProblemShapeILNS1_8OperatorE0ELi2EEENS1_10collective14CollectiveConvINS1_46MainloopSm90TmaGmmaWarpSpecializedImplicitGemmILS5_0ELi4ELi2EN4cute5tupleIJNSA_1CILi2EEENSC_ILi1EEESE_EEENS1_36KernelImplicitTmaWarpSpecializedSm90ELi1EEENSB_IJNSC_ILi256EEENSC_ILi128EEENSB_IJNSC_ILi64EEEEEEEEENS_6half_tESN_NSA_8TiledMMAINSA_8MMA_AtomIJNSA_4SM904GMMA26MMA_64x128x16_F32F16F16_SSILNSR_5MajorE0ELST_0ELNSR_7ScaleInE1ELSU_1EEEEEENSA_6LayoutINSB_IJSE_SE_SE_EEENSB_IJNSC_ILi0EEESZ_SZ_EEEEENSB_IJNSA_10UnderscoreES12_S12_EEEEENS7_6detail26Sm90ImplicitGemmTileTraitsINSA_20SM90_TMA_LOAD_IM2COLENSA_14ComposedLayoutINSA_7SwizzleILi3ELi4ELi3EEENSA_18smem_ptr_flag_bitsILi16EEENSX_INSB_IJNSB_IJNSC_ILi8EEENSC_ILi32EEEEEENSB_IJSK_SE_EEENSB_IJSE_NSC_ILi4EEEEEEEEENSB_IJNSB_IJSK_NSC_ILi512EEEEEENSB_IJSE_SZ_EEENSB_IJSZ_NSC_ILi16384EEEEEEEEEEEEEvEENS16_INSA_23SM90_TMA_LOAD_MULTICASTENS18_IS1A_S1C_NSX_INSB_IJNSB_IJS1D_NSC_ILi16EEEEEES1G_S1I_EEENSB_IJS1L_S1M_NSB_IJSZ_NSC_ILi8192EEEEEEEEEEEEEvEEEENS_8epilogue10collective6detail29Sm90TmaWarpSpecializedAdapterINS25_15DefaultEpilogueISN_NSB_IJNSB_IJlllEEESE_SZ_EEES2A_NS24_6thread17LinearCombinationISN_Li1EffLNS2B_9ScaleType4KindE0ELNS_15FloatRoundStyleE2ESN_EENS_4gemm15EpilogueDefaultEEEEEvvEEEEvNT_6ParamsE,@"STO_CUDA_ENTRY STV_DEFAULT"
_ZN7cutlass13device_kernelINS_4conv6kernel13ConvUniversalINS1_16ConvProblemShapeILNS1_8OperatorE0ELi2EEENS1_10collective14CollectiveConvINS1_46MainloopSm90TmaGmmaWarpSpecializedImplicitGemmILS5_0ELi4ELi2EN4cute5tupleIJNSA_1CILi2EEENSC_ILi1EEESE_EEENS1_36KernelImplicitTmaWarpSpecializedSm90ELi1EEENSB_IJNSC_ILi256EEENSC_ILi128EEENSB_IJNSC_ILi64EEEEEEEEENS_6half_tESN_NSA_8TiledMMAINSA_8MMA_AtomIJNSA_4SM904GMMA26MMA_64x128x16_F32F16F16_SSILNSR_5MajorE0ELST_0ELNSR_7ScaleInE1ELSU_1EEEEEENSA_6LayoutINSB_IJSE_SE_SE_EEENSB_IJNSC_ILi0EEESZ_SZ_EEEEENSB_IJNSA_10UnderscoreES12_S12_EEEEENS7_6detail26Sm90ImplicitGemmTileTraitsINSA_20SM90_TMA_LOAD_IM2COLENSA_14ComposedLayoutINSA_7SwizzleILi3ELi4ELi3EEENSA_18smem_ptr_flag_bitsILi16EEENSX_INSB_IJNSB_IJNSC_ILi8EEENSC_ILi32EEEEEENSB_IJSK_SE_EEENSB_IJSE_NSC_ILi4EEEEEEEEENSB_IJNSB_IJSK_NSC_ILi512EEEEEENSB_IJSE_SZ_EEENSB_IJSZ_NSC_ILi16384EEEEEEEEEEEEEvEENS16_INSA_23SM90_TMA_LOAD_MULTICASTENS18_IS1A_S1C_NSX_INSB_IJNSB_IJS1D_NSC_ILi16EEEEEES1G_S1I_EEENSB_IJS1L_S1M_NSB_IJSZ_NSC_ILi8192EEEEEEEEEEEEEvEEEENS_8epilogue10collective6detail29Sm90TmaWarpSpecializedAdapterINS25_15DefaultEpilogueISN_NSB_IJNSB_IJlllEEESE_SZ_EEES2A_NS24_6thread17LinearCombinationISN_Li1EffLNS2B_9ScaleType4KindE0ELNS_15FloatRoundStyleE2ESN_EENS_4gemm15EpilogueDefaultEEEEEvvEEEEvNT_6ParamsE:
[----:B------:R-:W0:Y:S01]  /*0000*/  LDC R1, c[0x0][0x28] ;  /* 0x00000a00ff017b82 */ /* 0x000e220000000800 */
[----:B------:R-:W1:Y:S01]  /*0010*/  S2R R6, SR_TID.X ;  /* 0x0000000000067919 */ /* 0x000e620000002100 */
[----:B------:R-:W-:Y:S01]  /*0020*/  ELECT P0, URZ, PT ;  /* 0x00000000003f782f */ /* 0x000fe20003800000 */
[----:B------:R-:W-:Y:S01]  /*0030*/  BSSY B0, `(.L_x_0) ;  /* 0x0000017000007945 */ /* 0x000fe20003800000 */
[----:B0-----:R-:W-:Y:S01]  /*0040*/  VIADD R1, R1, 0xfffffc10 ;  /* 0xfffffc1001017836 */ /* 0x001fe20000000000 */
[----:B------:R-:W0:Y:S01]  /*0050*/  S2R R7, SR_CTAID.X ;  /* 0x0000000000077919 */ /* 0x000e220000002500 */
[--C-:B-1----:R-:W-:Y:S02]  /*0060*/  SHF.R.U32.HI R0, RZ, 0x5, R6.reuse ;  /* 0x00000005ff007819 */ /* 0x102fe40000011606 */
[----:B------:R-:W-:-:S03]  /*0070*/  SHF.R.S32.HI R3, RZ, 0x1f, R6 ;  /* 0x0000001fff037819 */ /* 0x000fc60000011406 */
[----:B------:R-:W1:Y:S02]  /*0080*/  SHFL.IDX PT, R2, R0, RZ, 0x1f ;  /* 0x00001fff00027589 */ /* 0x000e6400000e0000 */
[----:B-1----:R-:W-:Y:S02]  /*0090*/  R2UR UR4, R2 ;  /* 0x00000000020472ca */ /* 0x002fe400000e0000 */
[----:B------:R-:W-:-:S06]  /*00a0*/  SHF.R.U32.HI R2, RZ, 0x7, R6 ;  /* 0x00000007ff027819 */ /* 0x000fcc0000011606 */
[----:B------:R-:W1:Y:S05]  /*00b0*/  SHFL.IDX PT, R2, R2, RZ, 0x1f ;  /* 0x00001fff02027589 */ /* 0x000e6a00000e0000 */
[----:B------:R-:W-:Y:S02]  /*00c0*/  USHF.R.S32.HI UR5, URZ, 0x1f, UR4 ;  /* 0x0000001f3f057899 */ /* 0x000fe40008011404 */
[----:B------:R-:W-:Y:S02]  /*00d0*/  ISETP.NE.OR P0, PT, RZ, UR4, !P0 ;  /* 0x00000004ff007c0c */ /* 0x000fe4000c705670 */
[----:B------:R-:W-:-:S04]  /*00e0*/  ULEA.HI UR5, UR5, UR4, URZ, 0x2 ;  /* 0x0000000405057291 */ /* 0x000fc8000f8f103f */
[----:B------:R-:W-:-:S04]  /*00f0*/  ULOP3.LUT UR5, UR5, 0xfffffffc, URZ, 0xc0, !UPT ;  /* 0xfffffffc05057892 */ /* 0x000fc8000f8ec03f */
[----:B------:R-:W-:-:S03]  /*0100*/  UIADD3 UR7, UR4, -UR5, URZ ;  /* 0x8000000504077290 */ /* 0x000fc6000fffe03f */
[----:B0-----:R-:W-:Y:S09]  /*0110*/  @P0 BRA `(.L_x_1) ;  /* 0x0000000000200947 */ /* 0x001ff20003800000 */
[----:B------:R-:W-:Y:S02]  /*0120*/  ULDC.64 UR4, c[0x0][0x198] ;  /* 0x0000660000047ab9 */ /* 0x000fe40000000a00 */
[----:B------:R-:W-:Y:S02]  /*0130*/  UIADD3 UR8, UP0, UR4, 0xf0, URZ ;  /* 0x000000f004087890 */ /* 0x000fe4000ff1e03f */
[----:B------:R-:W-:Y:S02]  /*0140*/  UIADD3 UR4, UP1, UR4, 0x1f0, URZ ;  /* 0x000001f004047890 */ /* 0x000fe4000ff3e03f */
[----:B------:R-:W-:Y:S02]  /*0150*/  UIADD3.X UR9, URZ, UR5, URZ, UP0, !UPT ;  /* 0x000000053f097290 */ /* 0x000fe400087fe43f */
[----:B------:R-:W-:-:S07]  /*0160*/  UIADD3.X UR5, URZ, UR5, URZ, UP1, !UPT ;  /* 0x000000053f057290 */ /* 0x000fce0008ffe43f */
[----:B------:R0:W-:Y:S02]  /*0170*/  UTMACCTL.PF [UR8] ;  /* 0x00000000080079b9 */ /* 0x0001e40008040000 */
[----:B------:R0:W-:Y:S02]  /*0180*/  UTMACCTL.PF [UR4] ;  /* 0x00000000040079b9 */ /* 0x0001e40008040000 */
[----:B0-----:R-:W-:Y:S01]  /*0190*/  NOP ;  /* 0x0000000000007918 */ /* 0x001fe20000000000 */
.L_x_1:
[----:B------:R-:W-:Y:S05]  /*01a0*/  BSYNC B0 ;  /* 0x0000000000007941 */ /* 0x000fea0003800000 */
.L_x_0:
[----:B------:R-:W0:Y:S01]  /*01b0*/  SHFL.IDX PT, R0, R0, RZ, 0x1f ;  /* 0x00001fff00007589 */ /* 0x000e2200000e0000 */
[----:B------:R-:W-:Y:S02]  /*01c0*/  LEA.HI R3, R3, R6, RZ, 0x7 ;  /* 0x0000000603037211 */ /* 0x000fe400078f38ff */
[----:B-1----:R-:W-:Y:S01]  /*01d0*/  R2UR UR12, R2 ;  /* 0x00000000020c72ca */ /* 0x002fe200000e0000 */
[----:B------:R-:W1:Y:S01]  /*01e0*/  S2R R9, SR_CTAID.Y ;  /* 0x0000000000097919 */ /* 0x000e620000002600 */
[----:B------:R-:W-:Y:S02]  /*01f0*/  LOP3.LUT R3, R3, 0xffffff80, RZ, 0xc0, !PT ;  /* 0xffffff8003037812 */ /* 0x000fe400078ec0ff */
[----:B------:R-:W-:-:S03]  /*0200*/  I2FP.F32.U32 R4, R7 ;  /* 0x0000000700047245 */ /* 0x000fc60000201000 */
[----:B------:R-:W-:-:S05]  /*0210*/  IMAD.IADD R11, R6, 0x1, -R3 ;  /* 0x00000001060b7824 */ /* 0x000fca00078e0a03 */
[----:B------:R-:W-:Y:S01]  /*0220*/  SHF.R.S32.HI R2, RZ, 0x1f, R11 ;  /* 0x0000001fff027819 */ /* 0x000fe2000001140b */
[----:B------:R-:W-:Y:S02]  /*0230*/  ULOP3.LUT UP0, URZ, UR12, UR7, URZ, 0xfc, !UPT ;  /* 0x000000070c3f7292 */ /* 0x000fe4000f80fc3f */
[----:B------:R-:W-:Y:S01]  /*0240*/  UISETP.NE.AND UP1, UPT, UR12, 0x1, UPT ;  /* 0x000000010c00788c */ /* 0x000fe2000bf25270 */
[----:B------:R-:W-:Y:S01]  /*0250*/  LEA.HI R2, R2, R11, RZ, 0x3 ;  /* 0x0000000b02027211 */ /* 0x000fe200078f18ff */
[----:B------:R-:W-:-:S03]  /*0260*/  USEL UR6, URZ, 0x1, UP0 ;  /* 0x000000013f067887 */ /* 0x000fc60008000000 */
[--C-:B------:R-:W-:Y:S01]  /*0270*/  SHF.R.S32.HI R3, RZ, 0x3, R2.reuse ;  /* 0x00000003ff037819 */ /* 0x100fe20000011402 */
[----:B------:R-:W-:Y:S01]  /*0280*/  USEL UR6, UR6, 0x2, UP1 ;  /* 0x0000000206067887 */ /* 0x000fe20008800000 */
[----:B0-----:R-:W-:Y:S02]  /*0290*/  ISETP.NE.AND P0, PT, R0, RZ, PT ;  /* 0x000000ff0000720c */ /* 0x001fe40003f05270 */
[----:B------:R-:W-:Y:S02]  /*02a0*/  SHF.R.S32.HI R2, RZ, 0x1f, R2 ;  /* 0x0000001fff027819 */ /* 0x000fe40000011402 */
[----:B------:R-:W-:Y:S02]  /*02b0*/  SHF.R.S32.HI R5, RZ, 0x1f, R0 ;  /* 0x0000001fff057819 */ /* 0x000fe40000011400 */
[----:B------:R-:W-:Y:S02]  /*02c0*/  LEA.HI R2, R2, R3, RZ, 0x2 ;  /* 0x0000000302027211 */ /* 0x000fe400078f10ff */
[----:B------:R-:W-:-:S05]  /*02d0*/  LEA.HI R5, R5, R0, RZ, 0x2 ;  /* 0x0000000005057211 */ /* 0x000fca00078f10ff */
[----:B-1----:R-:W-:Y:S05]  /*02e0*/  @P0 BRA `(.L_x_2) ;  /* 0x0000000000580947 */ /* 0x002fea0003800000 */
[----:B------:R-:W0:Y:S01]  /*02f0*/  S2UR UR10, SR_CgaCtaId ;  /* 0x00000000000a79c3 */ /* 0x000e220000008800 */
[----:B------:R-:W-:Y:S01]  /*0300*/  UMOV UR4, 0x400 ;  /* 0x0000040000047882 */ /* 0x000fe20000000000 */
[----:B------:R-:W-:Y:S01]  /*0310*/  UMOV UR5, 0x1 ;  /* 0x0000000100057882 */ /* 0x000fe20000000000 */
[----:B------:R-:W-:Y:S01]  /*0320*/  UMOV UR8, 0x2 ;  /* 0x0000000200087882 */ /* 0x000fe20000000000 */
[----:B------:R-:W-:Y:S01]  /*0330*/  ELECT P0, URZ, PT ;  /* 0x00000000003f782f */ /* 0x000fe20003800000 */
[----:B------:R-:W-:-:S04]  /*0340*/  UIADD3 UR8, -UR8, 0x100000, URZ ;  /* 0x0010000008087890 */ /* 0x000fc8000fffe13f */
[----:B------:R-:W-:Y:S02]  /*0350*/  USHF.L.U32 UR9, UR8, 0xb, URZ ;  /* 0x0000000b08097899 */ /* 0x000fe4000800063f */
[----:B------:R-:W-:Y:S02]  /*0360*/  USHF.L.U32 UR8, UR8, 0x1, URZ ;  /* 0x0000000108087899 */ /* 0x000fe4000800063f */
[----:B0-----:R-:W-:Y:S02]  /*0370*/  ULEA UR10, UR10, UR4, 0x18 ;  /* 0x000000040a0a7291 */ /* 0x001fe4000f8ec03f */
[----:B------:R-:W-:-:S04]  /*0380*/  UIADD3 UR4, -UR5, 0x100000, URZ ;  /* 0x0010000005047890 */ /* 0x000fc8000fffe13f */
[----:B------:R-:W-:Y:S02]  /*0390*/  USHF.L.U32 UR5, UR4, 0xb, URZ ;  /* 0x0000000b04057899 */ /* 0x000fe4000800063f */
[----:B------:R-:W-:Y:S01]  /*03a0*/  USHF.L.U32 UR4, UR4, 0x1, URZ ;  /* 0x0000000104047899 */ /* 0x000fe2000800063f */
[----:B------:R-:W0:Y:S11]  /*03b0*/  FENCE.VIEW.ASYNC.S ;  /* 0x00000000000073c6 */ /* 0x000e360000000000 */
[----:B0-----:R0:W1:Y:S01]  /*03c0*/  SYNCS.EXCH.64 URZ, [UR10+0x30000], UR4 ;  /* 0x030000040a3f75b2 */ /* 0x0010620008000100 */
[----:B------:R0:W2:Y:S01]  /*03d0*/  SYNCS.EXCH.64 URZ, [UR10+0x30020], UR8 ;  /* 0x030020080a3f75b2 */ /* 0x0000a20008000100 */
[----:B------:R0:W3:Y:S01]  /*03e0*/  SYNCS.EXCH.64 URZ, [UR10+0x30008], UR4 ;  /* 0x030008040a3f75b2 */ /* 0x0000e20008000100 */
[----:B------:R0:W4:Y:S01]  /*03f0*/  SYNCS.EXCH.64 URZ, [UR10+0x30028], UR8 ;  /* 0x030028080a3f75b2 */ /* 0x0001220008000100 */
[----:B------:R0:W0:Y:S01]  /*0400*/  SYNCS.EXCH.64 URZ, [UR10+0x30010], UR4 ;  /* 0x030010040a3f75b2 */ /* 0x0000220008000100 */
[----:B------:R0:W0:Y:S01]  /*0410*/  SYNCS.EXCH.64 URZ, [UR10+0x30030], UR8 ;  /* 0x030030080a3f75b2 */ /* 0x0000220008000100 */
[----:B------:R0:W0:Y:S01]  /*0420*/  SYNCS.EXCH.64 URZ, [UR10+0x30018], UR4 ;  /* 0x030018040a3f75b2 */ /* 0x0000220008000100 */
[----:B------:R0:W0:Y:S01]  /*0430*/  SYNCS.EXCH.64 URZ, [UR10+0x30038], UR8 ;  /* 0x030038080a3f75b2 */ /* 0x0000220008000100 */
[----:B------:R-:W-:Y:S01]  /*0440*/  NOP ;  /* 0x0000000000007918 */ /* 0x000fe20000000000 */
.L_x_2:
[----:B0-----:R-:W-:Y:S01]  /*0450*/  ULDC UR4, c[0x0][0x150] ;  /* 0x0000540000047ab9 */ /* 0x001fe20000000800 */
[----:B------:R-:W-:Y:S01]  /*0460*/  LOP3.LUT R2, R2, 0xfffffffc, RZ, 0xc0, !PT ;  /* 0xfffffffc02027812 */ /* 0x000fe200078ec0ff */
[----:B------:R-:W-:Y:S01]  /*0470*/  FMUL R4, R4, UR4 ;  /* 0x0000000404047c20 */ /* 0x000fe20008400000 */
[----:B------:R-:W-:Y:S01]  /*0480*/  LOP3.LUT R5, R5, 0x3ffffffc, RZ, 0xc0, !PT ;  /* 0x3ffffffc05057812 */ /* 0x000fe200078ec0ff */
[----:B------:R-:W-:Y:S01]  /*0490*/  ULDC UR4, c[0x0][0x154] ;  /* 0x0000550000047ab9 */ /* 0x000fe20000000800 */
[----:B------:R-:W-:Y:S01]  /*04a0*/  LOP3.LUT P0, RZ, R11, 0x7, RZ, 0xc0, !PT ;  /* 0x000000070bff7812 */ /* 0x000fe2000780c0ff */
[----:B------:R-:W-:Y:S01]  /*04b0*/  IMAD.IADD R2, R3, 0x1, -R2 ;  /* 0x0000000103027824 */ /* 0x000fe200078e0a02 */
[----:B------:R-:W-:Y:S01]  /*04c0*/  NOP ;  /* 0x0000000000007918 */ /* 0x000fe20000000000 */
[----:B------:R-:W0:Y:S01]  /*04d0*/  F2I.U32.TRUNC.NTZ R4, R4 ;  /* 0x0000000400047305 */ /* 0x000e22000020f000 */
[----:B------:R-:W-:Y:S01]  /*04e0*/  IMAD.IADD R5, R0, 0x1, -R5 ;  /* 0x0000000100057824 */ /* 0x000fe200078e0a05 */
[----:B------:R-:W-:-:S04]  /*04f0*/  NOP ;  /* 0x0000000000007918 */ /* 0x000fc80000000000 */
[----:B------:R-:W-:Y:S02]  /*0500*/  LEA R5, R5, R2, 0x2 ;  /* 0x0000000205057211 */ /* 0x000fe400078e10ff */
[----:B------:R-:W-:Y:S02]  /*0510*/  I2FP.F32.U32 R2, R9 ;  /* 0x0000000900027245 */ /* 0x000fe40000201000 */
[----:B------:R-:W-:-:S03]  /*0520*/  LEA.HI R0, R5, R5, RZ, 0x1 ;  /* 0x0000000505007211 */ /* 0x000fc600078f08ff */
[----:B------:R-:W-:Y:S01]  /*0530*/  FMUL R2, R2, UR4 ;  /* 0x0000000402027c20 */ /* 0x000fe20008400000 */
[----:B------:R-:W-:Y:S01]  /*0540*/  ULDC UR4, c[0x0][0x144] ;  /* 0x0000510000047ab9 */ /* 0x000fe20000000800 */
[----:B0-----:R-:W-:Y:S01]  /*0550*/  IMAD.MOV R8, RZ, RZ, -R4 ;  /* 0x000000ffff087224 */ /* 0x001fe200078e0a04 */
[----:B------:R-:W-:-:S03]  /*0560*/  LOP3.LUT R0, R0, 0xfffffffe, RZ, 0xc0, !PT ;  /* 0xfffffffe00007812 */ /* 0x000fc600078ec0ff */
[----:B------:R-:W-:Y:S01]  /*0570*/  IMAD R3, R8, UR4, R7 ;  /* 0x0000000408037c24 */ /* 0x000fe2000f8e0207 */
[----:B------:R-:W0:Y:S01]  /*0580*/  F2I.U32.TRUNC.NTZ R2, R2 ;  /* 0x0000000200027305 */ /* 0x000e22000020f000 */
[----:B------:R-:W5:Y:S01]  /*0590*/  LDC R8, c[0x0][0x140] ;  /* 0x00005000ff087b82 */ /* 0x000f620000000800 */
[----:B------:R-:W-:Y:S01]  /*05a0*/  IMAD.IADD R0, R5, 0x1, -R0 ;  /* 0x0000000105007824 */ /* 0x000fe200078e0a00 */
[----:B------:R-:W-:-:S04]  /*05b0*/  ULDC UR4, c[0x0][0x148] ;  /* 0x0000520000047ab9 */ /* 0x000fc80000000800 */
[----:B------:R-:W-:Y:S01]  /*05c0*/  ISETP.NE.AND P2, PT, R0, R3, PT ;  /* 0x000000030000720c */ /* 0x000fe20003f45270 */
[----:B------:R-:W-:-:S05]  /*05d0*/  IMAD.SHL.U32 R0, R5, 0x4, RZ ;  /* 0x0000000405007824 */ /* 0x000fca00078e00ff */
[----:B------:R-:W-:Y:S01]  /*05e0*/  LOP3.LUT R5, R5, 0xc, R0, 0x78, !PT ;  /* 0x0000000c05057812 */ /* 0x000fe200078e7800 */
[----:B0-----:R-:W-:-:S03]  /*05f0*/  IMAD.MOV R4, RZ, RZ, -R2 ;  /* 0x000000ffff047224 */ /* 0x001fc600078e0a02 */
[C---:B------:R-:W-:Y:S01]  /*0600*/  ISETP.LT.U32.AND P0, PT, R5.reuse, 0x2, !P0 ;  /* 0x000000020500780c */ /* 0x040fe20004701070 */
[----:B------:R-:W-:Y:S02]  /*0610*/  IMAD R3, R4, UR4, R9 ;  /* 0x0000000404037c24 */ /* 0x000fe4000f8e0209 */
[----:B------:R-:W-:Y:S02]  /*0620*/  @P2 LEA.HI R0, R5, R5, RZ, 0x1 ;  /* 0x0000000505002211 */ /* 0x000fe400078f08ff */
[----:B------:R-:W-:Y:S02]  /*0630*/  MOV R4, 0x1 ;  /* 0x0000000100047802 */ /* 0x000fe40000000f00 */
[----:B------:R-:W-:Y:S02]  /*0640*/  @P2 SHF.R.S32.HI R0, RZ, 0x1, R0 ;  /* 0x00000001ff002819 */ /* 0x000fe40000011400 */
[----:B-----5:R-:W-:Y:S02]  /*0650*/  ISETP.EQ.U32.AND P1, PT, R8, 0x1, PT ;  /* 0x000000010800780c */ /* 0x020fe40003f22070 */
[----:B------:R-:W-:-:S02]  /*0660*/  @P2 ISETP.NE.AND P3, PT, R0, R3, PT ;  /* 0x000000030000220c */ /* 0x000fc40003f65270 */
[----:B------:R-:W-:Y:S02]  /*0670*/  SEL R3, RZ, 0x1, !P0 ;  /* 0x00000001ff037807 */ /* 0x000fe40004000000 */
[----:B------:R-:W-:-:S04]  /*0680*/  @P2 SEL R4, RZ, 0x1, P3 ;  /* 0x00000001ff042807 */ /* 0x000fc80001800000 */
[----:B------:R-:W-:-:S03]  /*0690*/  LOP3.LUT R4, R4, R3, RZ, 0xc0, !PT ;  /* 0x0000000304047212 */ /* 0x000fc600078ec0ff */
[----:B------:R-:W-:Y:S05]  /*06a0*/  @!P1 BRA `(.L_x_3) ;  /* 0x0000000000089947 */ /* 0x000fea0003800000 */
[----:B-1234-:R-:W-:Y:S01]  /*06b0*/  UCGABAR_ARV ;  /* 0x00000000000079c7 */ /* 0x01efe20008000000 */
[----:B------:R-:W-:Y:S05]  /*06c0*/  BRA `(.L_x_4) ;  /* 0x0000000000047947 */ /* 0x000fea0003800000 */
.L_x_3:
[----:B-1234-:R-:W-:Y:S01]  /*06d0*/  NOP ;  /* 0x0000000000007918 */ /* 0x01efe20000000000 */
.L_x_4:
[----:B------:R-:W-:Y:S01]  /*06e0*/  ULDC.64 UR4, c[0x0][0x598] ;  /* 0x0001660000047ab9 */ /* 0x000fe20000000a00 */
[----:B------:R-:W-:Y:S01]  /*06f0*/  ULDC.64 UR20, c[0x0][0x208] ;  /* 0x0000820000147ab9 */ /* 0x000fe20000000a00 */
[----:B------:R-:W-:-:S04]  /*0700*/  ISETP.NE.U32.AND P0, PT, RZ, UR4, PT ;  /* 0x00000004ff007c0c */ /* 0x000fc8000bf05070 */
[----:B------:R-:W-:-:S13]  /*0710*/  ISETP.NE.AND.EX P0, PT, RZ, UR5, PT, P0 ;  /* 0x00000005ff007c0c */ /* 0x000fda000bf05300 */
[----:B------:R-:W-:Y:S05]  /*0720*/  @!P0 BRA `(.L_x_5) ;  /* 0x0000000000208947 */ /* 0x000fea0003800000 */
[----:B------:R-:W0:Y:S02]  /*0730*/  LDC.64 R2, c[0x0][0x598] ;  /* 0x00016600ff027b82 */ /* 0x000e240000000a00 */
[----:B0-----:R-:W2:Y:S02]  /*0740*/  LDG.E.64 R2, desc[UR20][R2.64] ;  /* 0x0000001402027981 */ /* 0x001ea4000c1e1b00 */
[----:B--2---:R-:W-:-:S04]  /*0750*/  ISETP.NE.U32.AND P0, PT, R2, RZ, PT ;  /* 0x000000ff0200720c */ /* 0x004fc80003f05070 */
[----:B------:R-:W-:-:S13]  /*0760*/  ISETP.NE.AND.EX P0, PT, R3, RZ, PT, P0 ;  /* 0x000000ff0300720c */ /* 0x000fda0003f05300 */
[----:B------:R-:W-:Y:S05]  /*0770*/  @!P0 BRA `(.L_x_5) ;  /* 0x00000000000c8947 */ /* 0x000fea0003800000 */
[----:B------:R-:W2:Y:S02]  /*0780*/  LD.E R2, desc[UR20][R2.64] ;  /* 0x0000001402027980 */ /* 0x000ea4000c101900 */
[----:B--2---:R-:W-:Y:S01]  /*0790*/  R2UR UR11, R2 ;  /* 0x00000000020b72ca */ /* 0x004fe200000e0000 */
[----:B------:R-:W-:-:S14]  /*07a0*/  BRA `(.L_x_6) ;  /* 0x0000000000247947 */ /* 0x000fdc0003800000 */
.L_x_5:
[----:B------:R-:W-:Y:S02]  /*07b0*/  ULDC.64 UR4, c[0x0][0x588] ;  /* 0x0001620000047ab9 */ /* 0x000fe40000000a00 */
[----:B------:R-:W-:-:S04]  /*07c0*/  ISETP.NE.U32.AND P0, PT, RZ, UR4, PT ;  /* 0x00000004ff007c0c */ /* 0x000fc8000bf05070 */
[----:B------:R-:W-:-:S13]  /*07d0*/  ISETP.NE.AND.EX P0, PT, RZ, UR5, PT, P0 ;  /* 0x00000005ff007c0c */ /* 0x000fda000bf05300 */
[----:B------:R-:W-:Y:S05]  /*07e0*/  @!P0 BRA `(.L_x_7) ;  /* 0x0000000000108947 */ /* 0x000fea0003800000 */
[----:B------:R-:W0:Y:S02]  /*07f0*/  LDC.64 R2, c[0x0][0x588] ;  /* 0x00016200ff027b82 */ /* 0x000e240000000a00 */
[----:B0-----:R-:W2:Y:S02]  /*0800*/  LDG.E R2, desc[UR20][R2.64] ;  /* 0x0000001402027981 */ /* 0x001ea4000c1e1900 */
[----:B--2---:R-:W-:Y:S01]  /*0810*/  R2UR UR11, R2 ;  /* 0x00000000020b72ca */ /* 0x004fe200000e0000 */
[----:B------:R-:W-:-:S14]  /*0820*/  BRA `(.L_x_6) ;  /* 0x0000000000047947 */ /* 0x000fdc0003800000 */
.L_x_7:
[----:B------:R-:W-:-:S05]  /*0830*/  ULDC UR11, c[0x0][0x580] ;  /* 0x00016000000b7ab9 */ /* 0x000fca0000000800 */
.L_x_6:
[----:B------:R-:W-:Y:S02]  /*0840*/  ULDC.64 UR4, c[0x0][0x5a0] ;  /* 0x0001680000047ab9 */ /* 0x000fe40000000a00 */
        /* <DEDUP_REMOVED lines=11> */
.L_x_8:
        /* <DEDUP_REMOVED lines=8> */
.L_x_10:
[----:B------:R-:W-:-:S05]  /*0980*/  ULDC UR22, c[0x0][0x584] ;  /* 0x0001610000167ab9 */ /* 0x000fca0000000800 */
.L_x_9:
[----:B------:R-:W-:Y:S01]  /*0990*/  ULDC UR4, c[0x0][0x3c4] ;  /* 0x0000f10000047ab9 */ /* 0x000fe20000000800 */
[----:B------:R-:W-:Y:S01]  /*09a0*/  ULDC.64 UR26, c[0x0][0x3c8] ;  /* 0x0000f200001a7ab9 */ /* 0x000fe20000000a00 */
[----:B------:R-:W-:-:S04]  /*09b0*/  UIADD3 UR4, UR4, 0x3f, URZ ;  /* 0x0000003f04047890 */ /* 0x000fc8000fffe03f */
[----:B------:R-:W-:-:S04]  /*09c0*/  USHF.R.S32.HI UR5, URZ, 0x1f, UR4 ;  /* 0x0000001f3f057899 */ /* 0x000fc80008011404 */
[----:B------:R-:W-:-:S04]  /*09d0*/  ULEA.HI UR4, UR5, UR4, URZ, 0x6 ;  /* 0x0000000405047291 */ /* 0x000fc8000f8f303f */
[----:B------:R-:W-:-:S04]  /*09e0*/  USHF.R.S32.HI UR4, URZ, 0x6, UR4 ;  /* 0x000000063f047899 */ /* 0x000fc80008011404 */
[----:B------:R-:W-:-:S04]  /*09f0*/  UIMAD UR5, UR4, UR26, URZ ;  /* 0x0000001a040572a4 */ /* 0x000fc8000f8e023f */
[----:B------:R-:W-:Y:S01]  /*0a00*/  UIMAD UR5, UR5, UR27, URZ ;  /* 0x0000001b050572a4 */ /* 0x000fe2000f8e023f */
[----:B------:R-:W-:Y:S11]  /*0a10*/  @!P1 BRA `(.L_x_11) ;  /* 0x00000000000c9947 */ /* 0x000ff60003800000 */
[----:B------:R-:W-:Y:S01]  /*0a20*/  UCGABAR_WAIT ;  /* 0x0000000000007dc7 */ /* 0x000fe20008000000 */
[----:B------:R-:W-:Y:S01]  /*0a30*/  CCTL.IVALL ;  /* 0x00000000ff00798f */ /* 0x000fe20002000000 */
[----:B------:R-:W-:Y:S05]  /*0a40*/  BRA `(.L_x_12) ;  /* 0x0000000000047947 */ /* 0x000fea0003800000 */
.L_x_11:
[----:B------:R-:W-:Y:S06]  /*0a50*/  BAR.SYNC.DEFER_BLOCKING 0x0 ;  /* 0x0000000000007b1d */ /* 0x000fec0000010000 */
.L_x_12:
[----:B------:R-:W-:-:S13]  /*0a60*/  ISETP.NE.AND P0, PT, RZ, UR12, PT ;  /* 0x0000000cff007c0c */ /* 0x000fda000bf05270 */
[----:B------:R-:W-:Y:S05]  /*0a70*/  @!P0 BRA `(.L_x_13) ;  /* 0x0000015800708947 */ /* 0x000fea0003800000 */
[----:B------:R-:W-:-:S06]  /*0a80*/  UISETP.NE.AND UP0, UPT, UR12, 0x1, UPT ;  /* 0x000000010c00788c */ /* 0x000fcc000bf05270 */
[----:B------:R-:W-:-:S13]  /*0a90*/  PLOP3.LUT P0, PT, PT, PT, UP0, 0x80, 0x0 ;  /* 0x000000000000781c */ /* 0x000fda0003f0f008 */
[----:B------:R-:W-:Y:S05]  /*0aa0*/  @P0 EXIT ;  /* 0x000000000000094d */ /* 0x000fea0003800000 */
[----:B------:R0:W-:Y:S01]  /*0ab0*/  STL [R1], RZ ;  /* 0x000000ff01007387 */ /* 0x0001e20000100800 */
[----:B------:R-:W-:Y:S01]  /*0ac0*/  UISETP.GE.AND UP0, UPT, UR5, 0x1, UPT ;  /* 0x000000010500788c */ /* 0x000fe2000bf06270 */
[----:B------:R-:W-:Y:S01]  /*0ad0*/  CS2R R86, SRZ ;  /* 0x0000000000567805 */ /* 0x000fe2000001ff00 */
[----:B------:R-:W-:Y:S01]  /*0ae0*/  UMOV UR4, URZ ;  /* 0x0000003f00047c82 */ /* 0x000fe20008000000 */
[----:B------:R0:W-:Y:S01]  /*0af0*/  STL [R1+0x4], RZ ;  /* 0x000004ff01007387 */ /* 0x0001e20000100800 */
[----:B------:R-:W-:Y:S02]  /*0b00*/  CS2R R152, SRZ ;  /* 0x0000000000987805 */ /* 0x000fe4000001ff00 */
[----:B------:R-:W-:Y:S02]  /*0b10*/  CS2R R154, SRZ ;  /* 0x00000000009a7805 */ /* 0x000fe4000001ff00 */
[----:B------:R-:W-:Y:S01]  /*0b20*/  PLOP3.LUT P0, PT, PT, PT, UP0, 0x80, 0x0 ;  /* 0x000000000000781c */ /* 0x000fe20003f0f008 */
[----:B------:R0:W-:Y:S01]  /*0b30*/  STL [R1+0x8], RZ ;  /* 0x000008ff01007387 */ /* 0x0001e20000100800 */
[----:B------:R-:W-:-:S02]  /*0b40*/  CS2R R156, SRZ ;  /* 0x00000000009c7805 */ /* 0x000fc4000001ff00 */
[----:B------:R-:W-:Y:S02]  /*0b50*/  CS2R R158, SRZ ;  /* 0x00000000009e7805 */ /* 0x000fe4000001ff00 */
[----:B------:R-:W-:Y:S01]  /*0b60*/  CS2R R160, SRZ ;  /* 0x0000000000a07805 */ /* 0x000fe2000001ff00 */
[----:B------:R0:W-:Y:S01]  /*0b70*/  STL [R1+0xc], RZ ;  /* 0x00000cff01007387 */ /* 0x0001e20000100800 */
[----:B------:R-:W-:Y:S02]  /*0b80*/  CS2R R162, SRZ ;  /* 0x0000000000a27805 */ /* 0x000fe4000001ff00 */
[----:B------:R-:W-:Y:S02]  /*0b90*/  CS2R R164, SRZ ;  /* 0x0000000000a47805 */ /* 0x000fe4000001ff00 */
[----:B------:R-:W-:Y:S01]  /*0ba0*/  CS2R R166, SRZ ;  /* 0x0000000000a67805 */ /* 0x000fe2000001ff00 */
        /* <DEDUP_REMOVED lines=116> */
[----:B------:R0:W-:Y:S04]  /*12f0*/  STL [R1+0x84], RZ ;  /* 0x000084ff01007387 */ /* 0x0001e80000100800 */
        /* <DEDUP_REMOVED lines=29> */
[----:B------:R0:W-:Y:S01]  /*14d0*/  STL [R1+0xfc], RZ ;  /* 0x0000fcff01007387 */ /* 0x0001e20000100800 */
[----:B------:R-:W-:Y:S05]  /*14e0*/  @!P0 BRA `(.L_x_14) ;  /* 0x0000002000e48947 */ /* 0x000fea0003800000 */
[----:B------:R-:W-:-:S04]  /*14f0*/  ULOP3.LUT UR4, UR6, 0x1, URZ, 0xfc, !UPT ;  /* 0x0000000106047892 */ /* 0x000fc8000f8efc3f */
[----:B------:R-:W-:-:S06]  /*1500*/  UISETP.NE.AND UP0, UPT, UR4, 0x3, UPT ;  /* 0x000000030400788c */ /* 0x000fcc000bf05270 */
[----:B------:R-:W-:-:S13]  /*1510*/  PLOP3.LUT P1, PT, PT, PT, UP0, 0x80, 0x0 ;  /* 0x000000000000781c */ /* 0x000fda0003f2f008 */
[----:B------:R-:W-:Y:S05]  /*1520*/  @!P1 BRA `(.L_x_15) ;  /* 0x0000000000049947 */ /* 0x000fea0003800000 */
[----:B------:R-:W-:Y:S01]  /*1530*/  BPT.TRAP 0x1 ;  /* 0x000000040000795c */ /* 0x000fe20000300000 */
.L_x_15:
[----:B------:R-:W1:Y:S01]  /*1540*/  S2UR UR7, SR_CgaCtaId ;  /* 0x00000000000779c3 */ /* 0x000e620000008800 */
[----:B------:R-:W-:Y:S01]  /*1550*/  SHF.L.U32 R0, RZ, 0x1f, RZ ;  /* 0x0000001fff007819 */ /* 0x000fe200000006ff */
[----:B------:R-:W-:Y:S02]  /*1560*/  UMOV UR4, 0x400 ;  /* 0x0000040000047882 */ /* 0x000fe40000000000 */
[----:B-1----:R-:W-:-:S12]  /*1570*/  ULEA UR4, UR7, UR4, 0x18 ;  /* 0x0000000407047291 */ /* 0x002fd8000f8ec03f */
.L_x_16:
[----:B-1----:R-:W-:-:S04]  /*1580*/  IMAD.U32 R3, RZ, RZ, UR4 ;  /* 0x00000004ff037e24 */ /* 0x002fc8000f8e00ff */
[----:B------:R1:W2:Y:S03]  /*1590*/  SYNCS.PHASECHK.TRANS64.TRYWAIT P1, [R3+URZ+0x30000], R0 ;  /* 0x03000000030075a7 */ /* 0x0002a6000802017f */
[----:B--2---:R-:W-:Y:S05]  /*15a0*/  @!P1 NANOSLEEP.SYNCS 0x989680 ;  /* 0x009896800000995d */ /* 0x004fea0003900000 */
[----:B------:R-:W2:Y:S02]  /*15b0*/  @!P1 SYNCS.PHASECHK.TRANS64 P1, [R3+URZ+0x30000], R0 ;  /* 0x03000000030095a7 */ /* 0x000ea4000802007f */
[----:B--2---:R-:W-:Y:S05]  /*15c0*/  @!P1 BRA `(.L_x_16) ;  /* 0xfffffffc00ec9947 */ /* 0x004fea000383ffff */
[----:B------:R-:W-:Y:S01]  /*15d0*/  UIADD3 UR7, UR4, 0x20000, URZ ;  /* 0x0002000004077890 */ /* 0x000fe2000fffe03f */
[----:B------:R-:W-:Y:S01]  /*15e0*/  WARPGROUP.ARRIVE ;  /* 0x00000000000079c5 */ /* 0x000fe20000000000 */
[----:B------:R-:W-:Y:S01]  /*15f0*/  USHF.R.U32.HI UR4, URZ, 0x4, UR4 ;  /* 0x000000043f047899 */ /* 0x000fe20008011604 */
[----:B------:R2:W-:Y:S01]  /*1600*/  STL [R1+0x174], R5 ;  /* 0x0001740501007387 */ /* 0x0005e20000100800 */
[----:B------:R-:W-:Y:S02]  /*1610*/  USHF.R.U32.HI UR7, URZ, 0x4, UR7 ;  /* 0x000000043f077899 */ /* 0x000fe40008011607 */
[----:B------:R-:W-:Y:S01]  /*1620*/  ULOP3.LUT UR4, UR4, 0x3fff, URZ, 0xc0, !UPT ;  /* 0x00003fff04047892 */ /* 0x000fe2000f8ec03f */
[----:B------:R3:W-:Y:S01]  /*1630*/  STL [R1+0x170], R4 ;  /* 0x0001700401007387 */ /* 0x0007e20000100800 */
[----:B------:R-:W-:Y:S02]  /*1640*/  ULOP3.LUT UR7, UR7, 0x3fff, URZ, 0xc0, !UPT ;  /* 0x00003fff07077892 */ /* 0x000fe4000f8ec03f */
[----:B------:R-:W-:-:S02]  /*1650*/  ULOP3.LUT UR4, UR4, 0x10000, URZ, 0xfc, !UPT ;  /* 0x0001000004047892 */ /* 0x000fc4000f8efc3f */
[----:B------:R-:W-:Y:S01]  /*1660*/  ULOP3.LUT UR8, UR7, 0x10000, URZ, 0xfc, !UPT ;  /* 0x0001000007087892 */ /* 0x000fe2000f8efc3f */
[----:B------:R-:W-:Y:S01]  /*1670*/  UMOV UR13, 0x40000040 ;  /* 0x40000040000d7882 */ /* 0x000fe20000000000 */
[----:B------:R-:W-:-:S03]  /*1680*/  UMOV UR15, 0x40000040 ;  /* 0x40000040000f7882 */ /* 0x000fc60000000000 */
[----:B------:R-:W-:Y:S02]  /*1690*/  UMOV UR12, UR4 ;  /* 0x00000004000c7c82 */ /* 0x000fe40008000000 */
[----:B------:R-:W-:Y:S02]  /*16a0*/  UMOV UR14, UR8 ;  /* 0x00000008000e7c82 */ /* 0x000fe40008000000 */
[----:B------:R-:W-:Y:S01]  /*16b0*/  HGMMA.64x128x16.F32 R68, gdesc[UR12], RZ, !UPT, gsb0 ;  /* 0x01e000000c4479f0 */ /* 0x000fe2000c0008ff */
[----:B------:R-:W-:Y:S01]  /*16c0*/  UIADD3 UR12, UR4, 0x200, URZ ;  /* 0x00000200040c7890 */ /* 0x000fe2000fffe03f */
[----:B------:R-:W-:Y:S01]  /*16d0*/  UMOV UR13, 0x40000040 ;  /* 0x40000040000d7882 */ /* 0x000fe20000000000 */
[----:B------:R-:W-:Y:S02]  /*16e0*/  WARPGROUP.DEPBAR.LE gsb0, 0x0 ;  /* 0x00008000000079c5 */ /* 0x000fe40000010000 */
[----:B------:R-:W-:Y:S01]  /*16f0*/  WARPGROUP.ARRIVE ;  /* 0x00000000000079c5 */ /* 0x000fe20000000000 */
[----:B------:R-:W-:Y:S01]  /*1700*/  IMAD.MOV.U32 R44, RZ, RZ, R88 ;  /* 0x000000ffff2c7224 */ /* 0x000fe200078e0058 */
[----:B------:R-:W-:Y:S01]  /*1710*/  MOV R41, R91 ;  /* 0x0000005b00297202 */ /* 0x000fe20000000f00 */
[----:B------:R-:W-:Y:S01]  /*1720*/  IMAD.MOV.U32 R43, RZ, RZ, R89 ;  /* 0x000000ffff2b7224 */ /* 0x000fe200078e0059 */
[----:B------:R-:W-:Y:S01]  /*1730*/  MOV R36, R96 ;  /* 0x0000006000247202 */ /* 0x000fe20000000f00 */
[----:B------:R-:W-:-:S02]  /*1740*/  IMAD.MOV.U32 R42, RZ, RZ, R90 ;  /* 0x000000ffff2a7224 */ /* 0x000fc400078e005a */
[----:B------:R-:W-:Y:S01]  /*1750*/  HGMMA.64x128x16.F32 R152, gdesc[UR12], RZ, !UPT, gsb0 ;  /* 0x01e000000c9879f0 */ /* 0x000fe2000c0008ff */
[----:B------:R-:W-:Y:S01]  /*1760*/  UIADD3 UR12, UR4, 0x400, URZ ;  /* 0x00000400040c7890 */ /* 0x000fe2000fffe03f */
[----:B------:R-:W-:Y:S01]  /*1770*/  IMAD.MOV.U32 R40, RZ, RZ, R92 ;  /* 0x000000ffff287224 */ /* 0x000fe200078e005c */
[----:B------:R-:W-:Y:S01]  /*1780*/  MOV R31, R101 ;  /* 0x00000065001f7202 */ /* 0x000fe20000000f00 */
        /* <DEDUP_REMOVED lines=11> */
[----:B-1----:R-:W-:Y:S01]  /*1840*/  MOV R0, R131 ;  /* 0x0000008300007202 */ /* 0x002fe20000000f00 */
[----:B------:R-:W-:Y:S01]  /*1850*/  IMAD.MOV.U32 R32, RZ, RZ, R100 ;  /* 0x000000ffff207224 */ /* 0x000fe200078e0064 */
[----:B------:R-:W-:Y:S01]  /*1860*/  UMOV UR13, 0x40000040 ;  /* 0x40000040000d7882 */ /* 0x000fe20000000000 */
        /* <DEDUP_REMOVED lines=14> */
[----:B------:R-:W-:-:S02]  /*1950*/  IMAD.MOV.U32 R22, RZ, RZ, R110 ;  /* 0x000000ffff167224 */ /* 0x000fc400078e006e */
[----:B------:R-:W-:Y:S02]  /*1960*/  IMAD.MOV.U32 R20, RZ, RZ, R112 ;  /* 0x000000ffff147224 */ /* 0x000fe400078e0070 */
[----:B------:R-:W-:Y:S02]  /*1970*/  IMAD.MOV.U32 R19, RZ, RZ, R113 ;  /* 0x000000ffff137224 */ /* 0x000fe400078e0071 */
[----:B------:R-:W-:Y:S01]  /*1980*/  IMAD.MOV.U32 R18, RZ, RZ, R114 ;  /* 0x000000ffff127224 */ /* 0x000fe200078e0072 */
[----:B------:R-:W-:Y:S01]  /*1990*/  MOV R232, R20 ;  /* 0x0000001400e87202 */ /* 0x000fe20000000f00 */
[----:B------:R-:W-:Y:S02]  /*19a0*/  IMAD.MOV.U32 R17, RZ, RZ, R115 ;  /* 0x000000ffff117224 */ /* 0x000fe400078e0073 */
[----:B------:R-:W-:Y:S02]  /*19b0*/  IMAD.MOV.U32 R15, RZ, RZ, R117 ;  /* 0x000000ffff0f7224 */ /* 0x000fe400078e0075 */
[----:B------:R-:W-:-:S02]  /*19c0*/  IMAD.MOV.U32 R14, RZ, RZ, R118 ;  /* 0x000000ffff0e7224 */ /* 0x000fc400078e0076 */
[----:B------:R-:W-:Y:S01]  /*19d0*/  IMAD.MOV.U32 R13, RZ, RZ, R119 ;  /* 0x000000ffff0d7224 */ /* 0x000fe200078e0077 */
[----:B------:R-:W-:Y:S01]  /*19e0*/  MOV R237, R15 ;  /* 0x0000000f00ed7202 */ /* 0x000fe20000000f00 */
[----:B------:R-:W-:Y:S02]  /*19f0*/  IMAD.MOV.U32 R12, RZ, RZ, R120 ;  /* 0x000000ffff0c7224 */ /* 0x000fe400078e0078 */
[----:B------:R-:W-:Y:S02]  /*1a00*/  IMAD.MOV.U32 R10, RZ, RZ, R122 ;  /* 0x000000ffff0a7224 */ /* 0x000fe400078e007a */
[----:B------:R-:W-:Y:S02]  /*1a10*/  IMAD.MOV.U32 R9, RZ, RZ, R123 ;  /* 0x000000ffff097224 */ /* 0x000fe400078e007b */
[----:B------:R-:W-:Y:S01]  /*1a20*/  IMAD.MOV.U32 R8, RZ, RZ, R124 ;  /* 0x000000ffff087224 */ /* 0x000fe200078e007c */
[----:B------:R-:W-:Y:S01]  /*1a30*/  MOV R242, R10 ;  /* 0x0000000a00f27202 */ /* 0x000fe20000000f00 */
[----:B------:R-:W-:-:S02]  /*1a40*/  IMAD.MOV.U32 R7, RZ, RZ, R125 ;  /* 0x000000ffff077224 */ /* 0x000fc400078e007d */
[----:B--2---:R-:W-:Y:S02]  /*1a50*/  IMAD.MOV.U32 R5, RZ, RZ, R127 ;  /* 0x000000ffff057224 */ /* 0x004fe400078e007f */
[----:B---3--:R-:W-:Y:S02]  /*1a60*/  IMAD.MOV.U32 R4, RZ, RZ, R128 ;  /* 0x000000ffff047224 */ /* 0x008fe400078e0080 */
[----:B------:R-:W-:Y:S01]  /*1a70*/  IMAD.MOV.U32 R3, RZ, RZ, R129 ;  /* 0x000000ffff037224 */ /* 0x000fe200078e0081 */
[----:B------:R-:W-:Y:S01]  /*1a80*/  MOV R247, R5 ;  /* 0x0000000500f77202 */ /* 0x000fe20000000f00 */
[----:B------:R-:W-:Y:S02]  /*1a90*/  IMAD.MOV.U32 R2, RZ, RZ, R130 ;  /* 0x000000ffff027224 */ /* 0x000fe400078e0082 */
[----:B------:R-:W-:Y:S02]  /*1aa0*/  IMAD.MOV.U32 R64, RZ, RZ, R68 ;  /* 0x000000ffff407224 */ /* 0x000fe400078e0044 */
[----:B------:R-:W-:-:S02]  /*1ab0*/  IMAD.MOV.U32 R63, RZ, RZ, R69 ;  /* 0x000000ffff3f7224 */ /* 0x000fc400078e0045 */
[----:B------:R-:W-:Y:S02]  /*1ac0*/  IMAD.MOV.U32 R62, RZ, RZ, R70 ;  /* 0x000000ffff3e7224 */ /* 0x000fe400078e0046 */
[----:B------:R-:W-:Y:S02]  /*1ad0*/  IMAD.MOV.U32 R60, RZ, RZ, R72 ;  /* 0x000000ffff3c7224 */ /* 0x000fe400078e0048 */
[----:B------:R-:W-:Y:S02]  /*1ae0*/  IMAD.MOV.U32 R59, RZ, RZ, R73 ;  /* 0x000000ffff3b7224 */ /* 0x000fe400078e0049 */
        /* <DEDUP_REMOVED lines=28> */
[----:B------:R-:W-:Y:S01]  /*1cb0*/  IMAD.MOV.U32 R238, RZ, RZ, R14 ;  /* 0x000000ffffee7224 */ /* 0x000fe200078e000e */
[----:B------:R-:W-:Y:S02]  /*1cc0*/  WARPGROUP.DEPBAR.LE gsb0, 0x0 ;  /* 0x00008000000079c5 */ /* 0x000fe40000010000 */
[----:B------:R-:W-:Y:S01]  /*1cd0*/  WARPGROUP.ARRIVE ;  /* 0x00000000000079c5 */ /* 0x000fe20000000000 */
[----:B------:R1:W-:Y:S01]  /*1ce0*/  STL.64 [R1+0x2e0], R214 ;  /* 0x0002e0d601007387 */ /* 0x0003e20000100a00 */
[----:B------:R-:W-:Y:S02]  /*1cf0*/  IMAD.MOV.U32 R239, RZ, RZ, R13 ;  /* 0x000000ffffef7224 */ /* 0x000fe400078e000d */
[----:B------:R-:W-:Y:S01]  /*1d00*/  IMAD.MOV.U32 R240, RZ, RZ, R12 ;  /* 0x000000fffff07224 */ /* 0x000fe200078e000c */
[----:B------:R2:W-:Y:S01]  /*1d10*/  STL.64 [R1+0x2d8], R212 ;  /* 0x0002d8d401007387 */ /* 0x0005e20000100a00 */
[----:B------:R-:W-:Y:S01]  /*1d20*/  HGMMA.64x128x16.F32 R88, gdesc[UR12], RZ, !UPT, gsb0 ;  /* 0x01e000000c5879f0 */ /* 0x000fe2000c0008ff */
[----:B------:R-:W-:Y:S01]  /*1d30*/  UIADD3 UR12, UR4, 0x600, URZ ;  /* 0x00000600040c7890 */ /* 0x000fe2000fffe03f */
[----:B------:R-:W-:Y:S01]  /*1d40*/  IMAD.MOV.U32 R241, RZ, RZ, R11 ;  /* 0x000000fffff17224 */ /* 0x000fe200078e000b */
[----:B------:R3:W-:Y:S01]  /*1d50*/  STL.64 [R1+0x2d0], R210 ;  /* 0x0002d0d201007387 */ /* 0x0007e20000100a00 */
[----:B------:R-:W-:Y:S01]  /*1d60*/  UMOV UR13, 0x40000040 ;  /* 0x40000040000d7882 */ /* 0x000fe20000000000 */
[----:B------:R-:W-:-:S02]  /*1d70*/  IMAD.MOV.U32 R243, RZ, RZ, R9 ;  /* 0x000000fffff37224 */ /* 0x000fc400078e0009 */
[----:B------:R4:W-:Y:S01]  /*1d80*/  STL.64 [R1+0x2c8], R208 ;  /* 0x0002c8d001007387 */ /* 0x0009e20000100a00 */
[----:B-1----:R-:W-:Y:S02]  /*1d90*/  IMAD.MOV.U32 R214, RZ, RZ, R38 ;  /* 0x000000ffffd67224 */ /* 0x002fe400078e0026 */
[----:B------:R-:W-:Y:S01]  /*1da0*/  IMAD.MOV.U32 R215, RZ, RZ, R37 ;  /* 0x000000ffffd77224 */ /* 0x000fe200078e0025 */
[----:B------:R1:W-:Y:S01]  /*1db0*/  STL.64 [R1+0x2c0], R206 ;  /* 0x0002c0ce01007387 */ /* 0x0003e20000100a00 */
[----:B--2---:R-:W-:Y:S01]  /*1dc0*/  MOV R212, R40 ;  /* 0x0000002800d47202 */ /* 0x004fe20000000f00 */
[----:B------:R-:W-:Y:S02]  /*1dd0*/  IMAD.MOV.U32 R213, RZ, RZ, R39 ;  /* 0x000000ffffd57224 */ /* 0x000fe400078e0027 */
[----:B------:R2:W-:Y:S01]  /*1de0*/  STL.64 [R1+0x2b8], R204 ;  /* 0x0002b8cc01007387 */ /* 0x0005e20000100a00 */
[----:B---3--:R-:W-:Y:S02]  /*1df0*/  IMAD.MOV.U32 R210, RZ, RZ, R42 ;  /* 0x000000ffffd27224 */ /* 0x008fe400078e002a */
[----:B------:R-:W-:Y:S01]  /*1e00*/  IMAD.MOV.U32 R211, RZ, RZ, R41 ;  /* 0x000000ffffd37224 */ /* 0x000fe200078e0029 */
[----:B------:R3:W-:Y:S01]  /*1e10*/  STL.64 [R1+0x2b0], R202 ;  /* 0x0002b0ca01007387 */ /* 0x0007e20000100a00 */
[----:B----4-:R-:W-:-:S02]  /*1e20*/  IMAD.MOV.U32 R208, RZ, RZ, R44 ;  /* 0x000000ffffd07224 */ /* 0x010fc400078e002c */
[----:B------:R-:W-:Y:S01]  /*1e30*/  IMAD.MOV.U32 R209, RZ, RZ, R43 ;  /* 0x000000ffffd17224 */ /* 0x000fe200078e002b */
[----:B------:R4:W-:Y:S01]  /*1e40*/  STL.64 [R1+0x2a8], R200 ;  /* 0x0002a8c801007387 */ /* 0x0009e20000100a00 */
[----:B-1----:R-:W-:Y:S01]  /*1e50*/  IMAD.MOV.U32 R206, RZ, RZ, R46 ;  /* 0x000000ffffce7224 */ /* 0x002fe200078e002e */
[----:B------:R-:W-:Y:S01]  /*1e60*/  MOV R207, R45 ;  /* 0x0000002d00cf7202 */ /* 0x000fe20000000f00 */
[----:B------:R-:W-:Y:S01]  /*1e70*/  IMAD.MOV.U32 R244, RZ, RZ, R8 ;  /* 0x000000fffff47224 */ /* 0x000fe200078e0008 */
[----:B------:R1:W-:Y:S01]  /*1e80*/  STL.64 [R1+0x2a0], R198 ;  /* 0x0002a0c601007387 */ /* 0x0003e20000100a00 */
[----:B--2---:R-:W-:Y:S02]  /*1e90*/  IMAD.MOV.U32 R204, RZ, RZ, R48 ;  /* 0x000000ffffcc7224 */ /* 0x004fe400078e0030 */
[----:B------:R-:W-:Y:S01]  /*1ea0*/  IMAD.MOV.U32 R205, RZ, RZ, R47 ;  /* 0x000000ffffcd7224 */ /* 0x000fe200078e002f */
[----:B------:R2:W-:Y:S01]  /*1eb0*/  STL.64 [R1+0x298], R196 ;  /* 0x000298c401007387 */ /* 0x0005e20000100a00 */
[----:B---3--:R-:W-:Y:S01]  /*1ec0*/  MOV R202, R50 ;  /* 0x0000003200ca7202 */ /* 0x008fe20000000f00 */
[----:B------:R-:W-:-:S02]  /*1ed0*/  IMAD.MOV.U32 R203, RZ, RZ, R49 ;  /* 0x000000ffffcb7224 */ /* 0x000fc400078e0031 */
[----:B------:R3:W-:Y:S01]  /*1ee0*/  STL.64 [R1+0x290], R194 ;  /* 0x000290c201007387 */ /* 0x0007e20000100a00 */
[----:B----4-:R-:W-:Y:S02]  /*1ef0*/  IMAD.MOV.U32 R200, RZ, RZ, R52 ;  /* 0x000000ffffc87224 */ /* 0x010fe400078e0034 */
[----:B------:R-:W-:Y:S01]  /*1f00*/  IMAD.MOV.U32 R201, RZ, RZ, R51 ;  /* 0x000000ffffc97224 */ /* 0x000fe200078e0033 */
[----:B------:R4:W-:Y:S01]  /*1f10*/  STL.64 [R1+0x288], R192 ;  /* 0x000288c001007387 */ /* 0x0009e20000100a00 */
[----:B-1----:R-:W-:Y:S02]  /*1f20*/  IMAD.MOV.U32 R198, RZ, RZ, R54 ;  /* 0x000000ffffc67224 */ /* 0x002fe400078e0036 */
[----:B------:R-:W-:Y:S01]  /*1f30*/  IMAD.MOV.U32 R199, RZ, RZ, R53 ;  /* 0x000000ffffc77224 */ /* 0x000fe200078e0035 */
[----:B------:R1:W-:Y:S01]  /*1f40*/  STL.64 [R1+0x280], R190 ;  /* 0x000280be01007387 */ /* 0x0003e20000100a00 */
[----:B--2---:R-:W-:Y:S01]  /*1f50*/  IMAD.MOV.U32 R196, RZ, RZ, R56 ;  /* 0x000000ffffc47224 */ /* 0x004fe200078e0038 */
[----:B------:R-:W-:Y:S01]  /*1f60*/  MOV R197, R55 ;  /* 0x0000003700c57202 */ /* 0x000fe20000000f00 */
[----:B------:R-:W-:Y:S01]  /*1f70*/  IMAD.MOV.U32 R245, RZ, RZ, R7 ;  /* 0x000000fffff57224 */ /* 0x000fe200078e0007 */
[----:B------:R2:W-:Y:S01]  /*1f80*/  STL.64 [R1+0x278], R188 ;  /* 0x000278bc01007387 */ /* 0x0005e20000100a00 */
[----:B---3--:R-:W-:-:S02]  /*1f90*/  IMAD.MOV.U32 R194, RZ, RZ, R58 ;  /* 0x000000ffffc27224 */ /* 0x008fc400078e003a */
[----:B------:R-:W-:Y:S01]  /*1fa0*/  IMAD.MOV.U32 R195, RZ, RZ, R57 ;  /* 0x000000ffffc37224 */ /* 0x000fe200078e0039 */
[----:B----4-:R-:W-:Y:S01]  /*1fb0*/  MOV R192, R60 ;  /* 0x0000003c00c07202 */ /* 0x010fe20000000f00 */
[----:B------:R-:W-:Y:S02]  /*1fc0*/  IMAD.MOV.U32 R193, RZ, RZ, R59 ;  /* 0x000000ffffc17224 */ /* 0x000fe400078e003b */
[----:B------:R-:W-:Y:S02]  /*1fd0*/  IMAD.MOV.U32 R246, RZ, RZ, R6 ;  /* 0x000000fffff67224 */ /* 0x000fe400078e0006 */
[----:B-1----:R-:W-:Y:S02]  /*1fe0*/  IMAD.MOV.U32 R190, RZ, RZ, R62 ;  /* 0x000000ffffbe7224 */ /* 0x002fe400078e003e */
[----:B------:R-:W-:Y:S02]  /*1ff0*/  IMAD.MOV.U32 R191, RZ, RZ, R61 ;  /* 0x000000ffffbf7224 */ /* 0x000fe400078e003d */
[----:B--2---:R-:W-:-:S02]  /*2000*/  IMAD.MOV.U32 R188, RZ, RZ, R64 ;  /* 0x000000ffffbc7224 */ /* 0x004fc400078e0040 */
[----:B------:R-:W-:Y:S02]  /*2010*/  IMAD.MOV.U32 R189, RZ, RZ, R63 ;  /* 0x000000ffffbd7224 */ /* 0x000fe400078e003f */
[----:B------:R-:W-:Y:S02]  /*2020*/  IMAD.MOV.U32 R248, RZ, RZ, R4 ;  /* 0x000000fffff87224 */ /* 0x000fe400078e0004 */
[----:B------:R-:W-:Y:S02]  /*2030*/  IMAD.MOV.U32 R249, RZ, RZ, R3 ;  /* 0x000000fffff97224 */ /* 0x000fe400078e0003 */
[----:B------:R-:W-:Y:S02]  /*2040*/  IMAD.MOV.U32 R250, RZ, RZ, R2 ;  /* 0x000000fffffa7224 */ /* 0x000fe400078e0002 */
[----:B------:R-:W-:Y:S01]  /*2050*/  IMAD.MOV.U32 R251, RZ, RZ, R0 ;  /* 0x000000fffffb7224 */ /* 0x000fe200078e0000 */
[----:B------:R-:W-:Y:S02]  /*2060*/  WARPGROUP.DEPBAR.LE gsb0, 0x0 ;  /* 0x00008000000079c5 */ /* 0x000fe40000010000 */
[----:B------:R-:W-:-:S06]  /*2070*/  WARPGROUP.ARRIVE ;  /* 0x00000000000079c5 */ /* 0x000fcc0000000000 */
[----:B------:R-:W-:Y:S01]  /*2080*/  HGMMA.64x128x16.F32 R24, gdesc[UR12], RZ, !UPT, gsb0 ;  /* 0x01e000000c1879f0 */ /* 0x000fe2000c0008ff */
[----:B------:R-:W-:Y:S02]  /*2090*/  UIADD3 UR12, UR4, 0x2, URZ ;  /* 0x00000002040c7890 */ /* 0x000fe4000fffe03f */
[----:B------:R-:W-:Y:S01]  /*20a0*/  UIADD3 UR14, UR8, 0x2, URZ ;  /* 0x00000002080e7890 */ /* 0x000fe2000fffe03f */
[----:B------:R-:W-:Y:S01]  /*20b0*/  UMOV UR13, 0x40000040 ;  /* 0x40000040000d7882 */ /* 0x000fe20000000000 */
[----:B------:R-:W-:Y:S01]  /*20c0*/  UMOV UR15, 0x40000040 ;  /* 0x40000040000f7882 */ /* 0x000fe20000000000 */
[----:B------:R-:W-:Y:S02]  /*20d0*/  WARPGROUP.DEPBAR.LE gsb0, 0x0 ;  /* 0x00008000000079c5 */ /* 0x000fe40000010000 */
[----:B------:R-:W-:-:S06]  /*20e0*/  WARPGROUP.ARRIVE ;  /* 0x00000000000079c5 */ /* 0x000fcc0000000000 */
[----:B------:R-:W-:Y:S03]  /*20f0*/  HGMMA.64x128x16.F32 R188, gdesc[UR12], R188, gsb0 ;  /* 0x01e000000cbc79f0 */ /* 0x000fe600080008bc */
[----:B------:R-:W-:Y:S02]  /*2100*/  WARPGROUP.DEPBAR.LE gsb0, 0x0 ;  /* 0x00008000000079c5 */ /* 0x000fe40000010000 */
[----:B------:R-:W-:Y:S04]  /*2110*/  STL.64 [R1], R188 ;  /* 0x000000bc01007387 */ /* 0x000fe80000100a00 */
[----:B------:R-:W-:Y:S04]  /*2120*/  STL.64 [R1+0x8], R190 ;  /* 0x000008be01007387 */ /* 0x000fe80000100a00 */
        /* <DEDUP_REMOVED lines=11> */
[----:B------:R1:W-:Y:S04]  /*21e0*/  STL.64 [R1+0x68], R214 ;  /* 0x000068d601007387 */ /* 0x0003e80000100a00 */
        /* <DEDUP_REMOVED lines=18> */
[----:B-1----:R-:W2:Y:S04]  /*2310*/  LDL.LU.64 R214, [R1+0x2e0] ;  /* 0x0002e00001d67983 */ /* 0x002ea80000300a00 */
[----:B------:R-:W2:Y:S04]  /*2320*/  LDL.LU.64 R212, [R1+0x2d8] ;  /* 0x0002d80001d47983 */ /* 0x000ea80000300a00 */
        /* <DEDUP_REMOVED lines=11> */
[----:B------:R-:W2:Y:S01]  /*23e0*/  LDL.LU.64 R188, [R1+0x278] ;  /* 0x0002780001bc7983 */ /* 0x000ea20000300a00 */
[----:B------:R-:W-:Y:S01]  /*23f0*/  UIADD3 UR12, UR4, 0x202, URZ ;  /* 0x00000202040c7890 */ /* 0x000fe2000fffe03f */
[----:B------:R-:W-:Y:S01]  /*2400*/  UMOV UR13, 0x40000040 ;  /* 0x40000040000d7882 */ /* 0x000fe20000000000 */
[----:B--2---:R-:W-:-:S07]  /*2410*/  WARPGROUP.ARRIVE ;  /* 0x00000000000079c5 */ /* 0x004fce0000000000 */
[----:B------:R-:W-:Y:S01]  /*2420*/  HGMMA.64x128x16.F32 R152, gdesc[UR12], R152, gsb0 ;  /* 0x01e000000c9879f0 */ /* 0x000fe20008000898 */
[----:B------:R-:W-:Y:S02]  /*2430*/  UIADD3 UR12, UR4, 0x402, URZ ;  /* 0x00000402040c7890 */ /* 0x000fe4000fffe03f */
[----:B------:R-:W-:Y:S02]  /*2440*/  WARPGROUP.DEPBAR.LE gsb0, 0x0 ;  /* 0x00008000000079c5 */ /* 0x000fe40000010000 */
        /* <DEDUP_REMOVED lines=32> */
[----:B-1----:R-:W2:Y:S04]  /*2650*/  LDL.LU.64 R152, [R1] ;  /* 0x0000000001987983 */ /* 0x002ea80000300a00 */
        /* <DEDUP_REMOVED lines=31> */
[----:B------:R-:W-:Y:S01]  /*2850*/  WARPGROUP.ARRIVE ;  /* 0x00000000000079c5 */ /* 0x000fe20000000000 */
[----:B------:R-:W-:-:S05]  /*2860*/  UMOV UR13, 0x40000040 ;  /* 0x40000040000d7882 */ /* 0x000fca0000000000 */
[----:B------:R-:W-:Y:S01]  /*2870*/  HGMMA.64x128x16.F32 R88, gdesc[UR12], R88, gsb0 ;  /* 0x01e000000c5879f0 */ /* 0x000fe20008000858 */
[----:B------:R-:W-:Y:S01]  /*2880*/  UIADD3 UR12, UR4, 0x602, URZ ;  /* 0x00000602040c7890 */ /* 0x000fe2000fffe03f */
[----:B------:R-:W-:Y:S01]  /*2890*/  UMOV UR13, 0x40000040 ;  /* 0x40000040000d7882 */ /* 0x000fe20000000000 */
[----:B------:R-:W-:Y:S02]  /*28a0*/  WARPGROUP.DEPBAR.LE gsb0, 0x0 ;  /* 0x00008000000079c5 */ /* 0x000fe40000010000 */
[----:B------:R-:W-:-:S07]  /*28b0*/  WARPGROUP.ARRIVE ;  /* 0x00000000000079c5 */ /* 0x000fce0000000000 */
[----:B------:R-:W-:Y:S01]  /*28c0*/  HGMMA.64x128x16.F32 R24, gdesc[UR12], R24, gsb0 ;  /* 0x01e000000c1879f0 */ /* 0x000fe20008000818 */
[----:B------:R-:W-:Y:S02]  /*28d0*/  UIADD3 UR12, UR4, 0x4, URZ ;  /* 0x00000004040c7890 */ /* 0x000fe4000fffe03f */
[----:B------:R-:W-:Y:S01]  /*28e0*/  UIADD3 UR14, UR8, 0x4, URZ ;  /* 0x00000004080e7890 */ /* 0x000fe2000fffe03f */
[----:B------:R-:W-:Y:S01]  /*28f0*/  UMOV UR13, 0x40000040 ;  /* 0x40000040000d7882 */ /* 0x000fe20000000000 */
[----:B------:R-:W-:Y:S01]  /*2900*/  UMOV UR15, 0x40000040 ;  /* 0x40000040000f7882 */ /* 0x000fe20000000000 */
[----:B------:R-:W-:Y:S02]  /*2910*/  WARPGROUP.DEPBAR.LE gsb0, 0x0 ;  /* 0x00008000000079c5 */ /* 0x000fe40000010000 */
[----:B--2---:R-:W-:-:S06]  /*2920*/  WARPGROUP.ARRIVE ;  /* 0x00000000000079c5 */ /* 0x004fcc0000000000 */
[----:B------:R-:W-:Y:S03]  /*2930*/  HGMMA.64x128x16.F32 R152, gdesc[UR12], R152, gsb0 ;  /* 0x01e000000c9879f0 */ /* 0x000fe60008000898 */
[----:B------:R-:W-:Y:S02]  /*2940*/  WARPGROUP.DEPBAR.LE gsb0, 0x0 ;  /* 0x00008000000079c5 */ /* 0x000fe40000010000 */
[----:B------:R-:W-:Y:S01]  /*2950*/  STL.64 [R1], R152 ;  /* 0x0000009801007387 */ /* 0x000fe20000100a00 */
[----:B------:R-:W-:Y:S01]  /*2960*/  MOV R2, R214 ;  /* 0x000000d600027202 */ /* 0x000fe20000000f00 */
[----:B------:R-:W-:Y:S01]  /*2970*/  IMAD.MOV.U32 R0, RZ, RZ, R215 ;  /* 0x000000ffff007224 */ /* 0x000fe200078e00d7 */
[----:B------:R-:W-:Y:S01]  /*2980*/  MOV R8, R210 ;  /* 0x000000d200087202 */ /* 0x000fe20000000f00 */
[----:B------:R1:W-:Y:S01]  /*2990*/  STL.64 [R1+0x8], R154 ;  /* 0x0000089a01007387 */ /* 0x0003e20000100a00 */
[----:B------:R-:W-:Y:S01]  /*29a0*/  IMAD.MOV.U32 R6, RZ, RZ, R212 ;  /* 0x000000ffff067224 */ /* 0x000fe200078e00d4 */
[----:B------:R-:W-:Y:S01]  /*29b0*/  MOV R12, R206 ;  /* 0x000000ce000c7202 */ /* 0x000fe20000000f00 */
[----:B------:R-:W-:Y:S01]  /*29c0*/  IMAD.MOV.U32 R3, RZ, RZ, R213 ;  /* 0x000000ffff037224 */ /* 0x000fe200078e00d5 */
[----:B------:R-:W2:Y:S01]  /*29d0*/  LDL.LU.64 R214, [R1+0x270] ;  /* 0x0002700001d67983 */ /* 0x000ea20000300a00 */
        /* <DEDUP_REMOVED lines=40> */
[----:B------:R-:W-:-:S02]  /*2c60*/  IMAD.MOV.U32 R220, RZ, RZ, R184 ;  /* 0x000000ffffdc7224 */ /* 0x000fc400078e00b8 */
[----:B------:R-:W-:Y:S01]  /*2c70*/  IMAD.MOV.U32 R221, RZ, RZ, R185 ;  /* 0x000000ffffdd7224 */ /* 0x000fe200078e00b9 */
[----:B------:R-:W2:Y:S01]  /*2c80*/  LDL.LU.64 R192, [R1+0x218] ;  /* 0x0002180001c07983 */ /* 0x000ea20000300a00 */
[----:B------:R-:W-:Y:S02]  /*2c90*/  IMAD.MOV.U32 R218, RZ, RZ, R182 ;  /* 0x000000ffffda7224 */ /* 0x000fe400078e00b6 */
[----:B------:R-:W-:Y:S01]  /*2ca0*/  IMAD.MOV.U32 R219, RZ, RZ, R183 ;  /* 0x000000ffffdb7224 */ /* 0x000fe200078e00b7 */
[----:B------:R-:W2:Y:S01]  /*2cb0*/  LDL.LU.64 R190, [R1+0x210] ;  /* 0x0002100001be7983 */ /* 0x000ea20000300a00 */
[----:B------:R-:W-:Y:S02]  /*2cc0*/  IMAD.MOV.U32 R216, RZ, RZ, R180 ;  /* 0x000000ffffd87224 */ /* 0x000fe400078e00b4 */
        /* <DEDUP_REMOVED lines=36> */
[----:B-1----:R-:W2:Y:S04]  /*2f10*/  LDL.LU.64 R154, [R1+0x180] ;  /* 0x00018000019a7983 */ /* 0x002ea80000300a00 */
[----:B------:R-:W2:Y:S01]  /*2f20*/  LDL.LU.64 R152, [R1+0x178] ;  /* 0x0001780001987983 */ /* 0x000ea20000300a00 */
[----:B------:R-:W-:Y:S01]  /*2f30*/  UIADD3 UR12, UR4, 0x204, URZ ;  /* 0x00000204040c7890 */ /* 0x000fe2000fffe03f */
[----:B------:R-:W-:Y:S01]  /*2f40*/  UMOV UR13, 0x40000040 ;  /* 0x40000040000d7882 */ /* 0x000fe20000000000 */
[----:B--2---:R-:W-:-:S07]  /*2f50*/  WARPGROUP.ARRIVE ;  /* 0x00000000000079c5 */ /* 0x004fce0000000000 */
[----:B------:R-:W-:Y:S01]  /*2f60*/  HGMMA.64x128x16.F32 R152, gdesc[UR12], R152, gsb0 ;  /* 0x01e000000c9879f0 */ /* 0x000fe20008000898 */
[----:B------:R-:W-:Y:S01]  /*2f70*/  UIADD3 UR12, UR4, 0x404, URZ ;  /* 0x00000404040c7890 */ /* 0x000fe2000fffe03f */
[----:B------:R-:W-:Y:S01]  /*2f80*/  UMOV UR13, 0x40000040 ;  /* 0x40000040000d7882 */ /* 0x000fe20000000000 */
        /* <DEDUP_REMOVED lines=15> */
[----:B-1----:R-:W2:Y:S04]  /*3080*/  LDL.LU R188, [R1] ;  /* 0x0000000001bc7983 */ /* 0x002ea80000300800 */
[----:B------:R-:W2:Y:S04]  /*3090*/  LDL.LU R189, [R1+0x4] ;  /* 0x0000040001bd7983 */ /* 0x000ea80000300800 */
[----:B------:R-:W2:Y:S04]  /*30a0*/  LDL.LU R190, [R1+0x8] ;  /* 0x0000080001be7983 */ /* 0x000ea80000300800 */
[----:B------:R-:W2:Y:S01]  /*30b0*/  LDL.LU R191, [R1+0xc] ;  /* 0x00000c0001bf7983 */ /* 0x000ea20000300800 */
[----:B------:R-:W-:-:S06]  /*30c0*/  WARPGROUP.ARRIVE ;  /* 0x00000000000079c5 */ /* 0x000fcc0000000000 */
[----:B------:R-:W-:Y:S01]  /*30d0*/  HGMMA.64x128x16.F32 R88, gdesc[UR12], R88, gsb0 ;  /* 0x01e000000c5879f0 */ /* 0x000fe20008000858 */
[----:B------:R-:W-:Y:S01]  /*30e0*/  UIADD3 UR12, UR4, 0x604, URZ ;  /* 0x00000604040c7890 */ /* 0x000fe2000fffe03f */
        /* <DEDUP_REMOVED lines=20> */
[----:B------:R-:W-:Y:S01]  /*3230*/  IMAD.MOV.U32 R208, RZ, RZ, R238 ;  /* 0x000000ffffd07224 */ /* 0x000fe200078e00ee */
[----:B------:R-:W-:Y:S02]  /*3240*/  WARPGROUP.DEPBAR.LE gsb0, 0x0 ;  /* 0x00008000000079c5 */ /* 0x000fe40000010000 */
[----:B------:R-:W-:-:S06]  /*3250*/  WARPGROUP.ARRIVE ;  /* 0x00000000000079c5 */ /* 0x000fcc0000000000 */
[----:B------:R-:W-:Y:S01]  /*3260*/  HGMMA.64x128x16.F32 R24, gdesc[UR12], R24, gsb0 ;  /* 0x01e000000c1879f0 */ /* 0x000fe20008000818 */
[----:B------:R-:W-:Y:S01]  /*3270*/  IMAD.MOV.U32 R209, RZ, RZ, R237 ;  /* 0x000000ffffd17224 */ /* 0x000fe200078e00ed */
[----:B------:R-:W-:Y:S01]  /*3280*/  MOV R237, R17 ;  /* 0x0000001100ed7202 */ /* 0x000fe20000000f00 */
[----:B------:R-:W-:Y:S02]  /*3290*/  IMAD.MOV.U32 R211, RZ, RZ, R235 ;  /* 0x000000ffffd37224 */ /* 0x000fe400078e00eb */
[----:B------:R-:W-:Y:S02]  /*32a0*/  IMAD.MOV.U32 R212, RZ, RZ, R234 ;  /* 0x000000ffffd47224 */ /* 0x000fe400078e00ea */
[----:B------:R-:W-:Y:S01]  /*32b0*/  IMAD.MOV.U32 R213, RZ, RZ, R233 ;  /* 0x000000ffffd57224 */ /* 0x000fe200078e00e9 */
[----:B------:R-:W-:Y:S01]  /*32c0*/  MOV R233, R21 ;  /* 0x0000001500e97202 */ /* 0x000fe20000000f00 */
        /* <DEDUP_REMOVED lines=16> */
[----:B------:R-:W-:Y:S01]  /*33d0*/  UIADD3 UR12, UR4, 0x6, URZ ;  /* 0x00000006040c7890 */ /* 0x000fe2000fffe03f */
[----:B------:R-:W-:Y:S01]  /*33e0*/  IMAD.MOV.U32 R231, RZ, RZ, R23 ;  /* 0x000000ffffe77224 */ /* 0x000fe200078e0017 */
[----:B------:R-:W-:Y:S01]  /*33f0*/  UIADD3 UR14, UR8, 0x6, URZ ;  /* 0x00000006080e7890 */ /* 0x000fe2000fffe03f */
[----:B------:R-:W-:Y:S01]  /*3400*/  IMAD.MOV.U32 R234, RZ, RZ, R20 ;  /* 0x000000ffffea7224 */ /* 0x000fe200078e0014 */
[----:B------:R-:W-:Y:S01]  /*3410*/  UMOV UR13, 0x40000040 ;  /* 0x40000040000d7882 */ /* 0x000fe20000000000 */
[----:B------:R-:W-:Y:S01]  /*3420*/  IMAD.MOV.U32 R235, RZ, RZ, R19 ;  /* 0x000000ffffeb7224 */ /* 0x000fe200078e0013 */
[----:B------:R-:W-:Y:S01]  /*3430*/  UMOV UR15, 0x40000040 ;  /* 0x40000040000f7882 */ /* 0x000fe20000000000 */
[----:B------:R1:W5:Y:S04]  /*3440*/  LDL.LU R5, [R1+0x174] ;  /* 0x0001740001057983 */ /* 0x0003680000300800 */
[----:B------:R1:W5:Y:S01]  /*3450*/  LDL.LU R4, [R1+0x170] ;  /* 0x0001700001047983 */ /* 0x0003620000300800 */
[----:B------:R-:W-:-:S02]  /*3460*/  WARPGROUP.DEPBAR.LE gsb0, 0x0 ;  /* 0x00008000000079c5 */ /* 0x000fc40000010000 */
[----:B--2---:R-:W-:-:S06]  /*3470*/  WARPGROUP.ARRIVE ;  /* 0x00000000000079c5 */ /* 0x004fcc0000000000 */
        /* <DEDUP_REMOVED lines=34> */
[----:B--2---:R-:W2:Y:S04]  /*36a0*/  LDL.LU.64 R214, [R1+0x168] ;  /* 0x0001680001d67983 */ /* 0x004ea80000300a00 */
        /* <DEDUP_REMOVED lines=20> */
[----:B------:R-:W-:-:S07]  /*37f0*/  WARPGROUP.ARRIVE ;  /* 0x00000000000079c5 */ /* 0x000fce0000000000 */
[----:B------:R-:W-:Y:S01]  /*3800*/  HGMMA.64x128x16.F32 R88, gdesc[UR12], R88, gsb0 ;  /* 0x01e000000c5879f0 */ /* 0x000fe20008000858 */
[----:B------:R-:W-:Y:S01]  /*3810*/  UIADD3 UR12, UR4, 0x606, URZ ;  /* 0x00000606040c7890 */ /* 0x000fe2000fffe03f */
[----:B------:R-:W-:Y:S02]  /*3820*/  UMOV UR13, 0x40000040 ;  /* 0x40000040000d7882 */ /* 0x000fe40000000000 */
[----:B------:R-:W-:Y:S01]  /*3830*/  UMOV UR4, 0x1 ;  /* 0x0000000100047882 */ /* 0x000fe20000000000 */
[----:B------:R-:W-:Y:S02]  /*3840*/  WARPGROUP.DEPBAR.LE gsb0, 0x0 ;  /* 0x00008000000079c5 */ /* 0x000fe40000010000 */
[----:B------:R-:W-:-:S06]  /*3850*/  WARPGROUP.ARRIVE ;  /* 0x00000000000079c5 */ /* 0x000fcc0000000000 */
[----:B-1----:R-:W-:Y:S03]  /*3860*/  HGMMA.64x128x16.F32 R24, gdesc[UR12], R24, gsb0 ;  /* 0x01e000000c1879f0 */ /* 0x002fe60008000818 */
[----:B------:R-:W-:Y:S02]  /*3870*/  WARPGROUP.DEPBAR.LE gsb0, 0x0 ;  /* 0x00008000000079c5 */ /* 0x000fe40000010000 */
.L_x_14:
[----:B------:R-:W-:-:S04]  /*3880*/  UISETP.LT.AND UP0, UPT, UR5, 0x1, UPT ;  /* 0x000000010500788c */ /* 0x000fc8000bf01270 */
[----:B------:R-:W-:-:S04]  /*3890*/  USEL UR7, UR5, 0x1, UP0 ;  /* 0x0000000105077887 */ /* 0x000fc80008000000 */
[----:B------:R-:W-:-:S04]  /*38a0*/  UIADD3 UR7, UR5, -UR7, URZ ;  /* 0x8000000705077290 */ /* 0x000fc8000fffe03f */
[----:B------:R-:W-:-:S06]  /*38b0*/  UISETP.GE.AND UP0, UPT, UR7, 0x1, UPT ;  /* 0x000000010700788c */ /* 0x000fcc000bf06270 */
[----:B------:R-:W-:-:S13]  /*38c0*/  PLOP3.LUT P1, PT, PT, PT, UP0, 0x80, 0x0 ;  /* 0x000000000000781c */ /* 0x000fda0003f2f008 */
[----:B------:R-:W-:Y:S05]  /*38d0*/  @!P1 BRA `(.L_x_17) ;  /* 0x0000002800b09947 */ /* 0x000fea0003800000 */
[----:B------:R-:W-:Y:S01]  /*38e0*/  IMAD.MOV.U32 R3, RZ, RZ, RZ ;  /* 0x000000ffff037224 */ /* 0x000fe200078e00ff */
[----:B------:R-:W-:Y:S02]  /*38f0*/  ULOP3.LUT UR23, UR6, 0x1, URZ, 0xfc, !UPT ;  /* 0x0000000106177892 */ /* 0x000fe4000f8efc3f */
[----:B------:R-:W-:Y:S01]  /*3900*/  UISETP.NE.U32.AND UP0, UPT, UR4, URZ, UPT ;  /* 0x0000003f0400728c */ /* 0x000fe2000bf05070 */
[----:B------:R-:W-:Y:S01]  /*3910*/  UMOV UR8, UR7 ;  /* 0x0000000700087c82 */ /* 0x000fe20008000000 */
[----:B------:R-:W-:-:S09]  /*3920*/  UMOV UR5, URZ ;  /* 0x0000003f00057c82 */ /* 0x000fd20008000000 */
.L_x_22:
[----:B------:R-:W-:-:S06]  /*3930*/  UISETP.NE.AND UP1, UPT, UR23, 0x3, UPT ;  /* 0x000000031700788c */ /* 0x000fcc000bf25270 */
[----:B------:R-:W-:-:S13]  /*3940*/  PLOP3.LUT P2, PT, PT, PT, UP1, 0x80, 0x0 ;  /* 0x000000000000781c */ /* 0x000fda0003f4f018 */
[----:B------:R-:W-:Y:S05]  /*3950*/  @!P2 BRA `(.L_x_18) ;  /* 0x000000000004a947 */ /* 0x000fea0003800000 */
[----:B------:R-:W-:Y:S01]  /*3960*/  BPT.TRAP 0x1 ;  /* 0x000000040000795c */ /* 0x000fe20000300000 */
.L_x_18:
[----:B------:R-:W1:Y:S01]  /*3970*/  S2UR UR10, SR_CgaCtaId ;  /* 0x00000000000a79c3 */ /* 0x000e620000008800 */
[----:B------:R-:W-:Y:S01]  /*3980*/  UMOV UR9, 0x400 ;  /* 0x0000040000097882 */ /* 0x000fe20000000000 */
[----:B------:R-:W-:Y:S01]  /*3990*/  SHF.L.U32 R2, R3, 0x1f, RZ ;  /* 0x0000001f03027819 */ /* 0x000fe200000006ff */
[----:B-1----:R-:W-:-:S04]  /*39a0*/  ULEA UR9, UR10, UR9, 0x18 ;  /* 0x000000090a097291 */ /* 0x002fc8000f8ec03f */
[----:B------:R-:W-:-:S12]  /*39b0*/  ULEA UR10, UR4, UR9, 0x3 ;  /* 0x00000009040a7291 */ /* 0x000fd8000f8e183f */
.L_x_19:
[----:B-1----:R-:W-:-:S04]  /*39c0*/  MOV R0, UR10 ;  /* 0x0000000a00007c02 */ /* 0x002fc80008000f00 */
[----:B------:R1:W2:Y:S03]  /*39d0*/  SYNCS.PHASECHK.TRANS64.TRYWAIT P1, [R0+URZ+0x30000], R2 ;  /* 0x03000002000075a7 */ /* 0x0002a6000802017f */
[----:B--2---:R-:W-:Y:S05]  /*39e0*/  @!P1 NANOSLEEP.SYNCS 0x989680 ;  /* 0x009896800000995d */ /* 0x004fea0003900000 */
[----:B------:R-:W2:Y:S02]  /*39f0*/  @!P1 SYNCS.PHASECHK.TRANS64 P1, [R0+URZ+0x30000], R2 ;  /* 0x03000002000095a7 */ /* 0x000ea4000802007f */
[----:B--2---:R-:W-:Y:S05]  /*3a00*/  @!P1 BRA `(.L_x_19) ;  /* 0xfffffffc00ec9947 */ /* 0x004fea000383ffff */
        /* <DEDUP_REMOVED lines=32> */
[----:B--2---:R-:W2:Y:S04]  /*3c10*/  LDL.LU.64 R24, [R1] ;  /* 0x0000000001187983 */ /* 0x004ea80000300a00 */
        /* <DEDUP_REMOVED lines=31> */
[----:B------:R-:W-:-:S02]  /*3e10*/  UIADD3 UR12, UR9, 0x20000, URZ ;  /* 0x00020000090c7890 */ /* 0x000fc4000fffe03f */
[----:B------:R-:W-:Y:S01]  /*3e20*/  USHF.R.U32.HI UR10, URZ, 0x4, UR9 ;  /* 0x000000043f0a7899 */ /* 0x000fe20008011609 */
[----:B-----5:R-:W-:Y:S01]  /*3e30*/  STL [R1+0x178], R5 ;  /* 0x0001780501007387 */ /* 0x020fe20000100800 */
[----:B------:R-:W-:Y:S02]  /*3e40*/  USHF.R.U32.HI UR12, URZ, 0x4, UR12 ;  /* 0x000000043f0c7899 */ /* 0x000fe4000801160c */
[----:B------:R-:W-:Y:S01]  /*3e50*/  ULOP3.LUT UR10, UR10, 0x3fff, URZ, 0xc0, !UPT ;  /* 0x00003fff0a0a7892 */ /* 0x000fe2000f8ec03f */
[----:B------:R3:W-:Y:S01]  /*3e60*/  STL [R1+0x174], R4 ;  /* 0x0001740401007387 */ /* 0x0007e20000100800 */
[----:B------:R-:W-:Y:S02]  /*3e70*/  ULOP3.LUT UR12, UR12, 0x3fff, URZ, 0xc0, !UPT ;  /* 0x00003fff0c0c7892 */ /* 0x000fe4000f8ec03f */
[----:B------:R-:W-:Y:S01]  /*3e80*/  ULOP3.LUT UR10, UR10, 0x10000, URZ, 0xfc, !UPT ;  /* 0x000100000a0a7892 */ /* 0x000fe2000f8efc3f */
[----:B------:R4:W-:Y:S01]  /*3e90*/  STL [R1+0x170], R3 ;  /* 0x0001700301007387 */ /* 0x0009e20000100800 */
[----:B------:R-:W-:-:S02]  /*3ea0*/  ULOP3.LUT UR12, UR12, 0x10000, URZ, 0xfc, !UPT ;  /* 0x000100000c0c7892 */ /* 0x000fc4000f8efc3f */
[----:B------:R-:W-:Y:S02]  /*3eb0*/  ULEA UR10, UR4, UR10, 0xb ;  /* 0x0000000a040a7291 */ /* 0x000fe4000f8e583f */
[----:B------:R-:W-:Y:S01]  /*3ec0*/  ULEA UR12, UR4, UR12, 0xa ;  /* 0x0000000c040c7291 */ /* 0x000fe2000f8e503f */
[----:B------:R-:W-:Y:S01]  /*3ed0*/  UMOV UR17, 0x40000040 ;  /* 0x4000004000117882 */ /* 0x000fe20000000000 */
[----:B------:R-:W-:-:S03]  /*3ee0*/  UMOV UR19, 0x40000040 ;  /* 0x4000004000137882 */ /* 0x000fc60000000000 */
[----:B------:R-:W-:Y:S02]  /*3ef0*/  UMOV UR16, UR10 ;  /* 0x0000000a00107c82 */ /* 0x000fe40008000000 */
[----:B------:R-:W-:Y:S01]  /*3f00*/  UMOV UR18, UR12 ;  /* 0x0000000c00127c82 */ /* 0x000fe20008000000 */
[----:B--2---:R-:W-:-:S06]  /*3f10*/  WARPGROUP.ARRIVE ;  /* 0x00000000000079c5 */ /* 0x004fcc0000000000 */
[----:B------:R-:W-:Y:S01]  /*3f20*/  HGMMA.64x128x16.F32 R24, gdesc[UR16], R24, UP0, gsb0 ;  /* 0x01e00000101879f0 */ /* 0x000fe2000b800818 */
[----:B------:R-:W-:Y:S01]  /*3f30*/  UIADD3 UR16, UR10, 0x200, URZ ;  /* 0x000002000a107890 */ /* 0x000fe2000fffe03f */
[----:B------:R-:W-:Y:S01]  /*3f40*/  UMOV UR17, 0x40000040 ;  /* 0x4000004000117882 */ /* 0x000fe20000000000 */
[----:B------:R-:W-:Y:S02]  /*3f50*/  WARPGROUP.DEPBAR.LE gsb0, 0x0 ;  /* 0x00008000000079c5 */ /* 0x000fe40000010000 */
[----:B------:R-:W-:Y:S01]  /*3f60*/  STL.64 [R1], R24 ;  /* 0x0000001801007387 */ /* 0x000fe20000100a00 */
[----:B-1----:R-:W-:Y:S01]  /*3f70*/  IMAD.MOV.U32 R2, RZ, RZ, R86 ;  /* 0x000000ffff027224 */ /* 0x002fe200078e0056 */
[----:B------:R-:W-:Y:S01]  /*3f80*/  MOV R0, R87 ;  /* 0x0000005700007202 */ /* 0x000fe20000000f00 */
[----:B---3--:R-:W-:Y:S01]  /*3f90*/  IMAD.MOV.U32 R4, RZ, RZ, R84 ;  /* 0x000000ffff047224 */ /* 0x008fe200078e0054 */
[----:B------:R1:W-:Y:S01]  /*3fa0*/  STL.64 [R1+0x8], R26 ;  /* 0x0000081a01007387 */ /* 0x0003e20000100a00 */
[----:B----4-:R-:W-:Y:S01]  /*3fb0*/  IMAD.MOV.U32 R3, RZ, RZ, R85 ;  /* 0x000000ffff037224 */ /* 0x010fe200078e0055 */
        /* <DEDUP_REMOVED lines=32> */
[----:B------:R-:W-:Y:S01]  /*41c0*/  WARPGROUP.ARRIVE ;  /* 0x00000000000079c5 */ /* 0x000fe20000000000 */
        /* <DEDUP_REMOVED lines=15> */
[----:B------:R-:W-:Y:S01]  /*42c0*/  HGMMA.64x128x16.F32 R152, gdesc[UR16], R152, UP0, gsb0 ;  /* 0x01e00000109879f0 */ /* 0x000fe2000b800898 */
        /* <DEDUP_REMOVED lines=29> */
[----:B------:R-:W-:-:S03]  /*44a0*/  IMAD.MOV.U32 R251, RZ, RZ, R29 ;  /* 0x000000fffffb7224 */ /* 0x000fc600078e001d */
        /* <DEDUP_REMOVED lines=11> */
[----:B------:R-:W-:-:S03]  /*4560*/  WARPGROUP.DEPBAR.LE gsb0, 0x0 ;  /* 0x00008000000079c5 */ /* 0x000fc60000010000 */
        /* <DEDUP_REMOVED lines=14> */
[----:B-1----:R-:W3:Y:S04]  /*4650*/  LDL.LU R188, [R1] ;  /* 0x0000000001bc7983 */ /* 0x002ee80000300800 */
[----:B------:R-:W3:Y:S04]  /*4660*/  LDL.LU R189, [R1+0x4] ;  /* 0x0000040001bd7983 */ /* 0x000ee80000300800 */
[----:B------:R-:W3:Y:S04]  /*4670*/  LDL.LU R190, [R1+0x8] ;  /* 0x0000080001be7983 */ /* 0x000ee80000300800 */
[----:B------:R-:W3:Y:S01]  /*4680*/  LDL.LU R191, [R1+0xc] ;  /* 0x00000c0001bf7983 */ /* 0x000ee20000300800 */
[----:B------:R-:W-:Y:S01]  /*4690*/  UIADD3 UR16, UR10, 0x400, URZ ;  /* 0x000004000a107890 */ /* 0x000fe2000fffe03f */
[----:B------:R-:W-:Y:S01]  /*46a0*/  WARPGROUP.ARRIVE ;  /* 0x00000000000079c5 */ /* 0x000fe20000000000 */
[----:B------:R-:W-:-:S07]  /*46b0*/  UMOV UR17, 0x40000040 ;  /* 0x4000004000117882 */ /* 0x000fce0000000000 */
[----:B------:R-:W-:Y:S01]  /*46c0*/  HGMMA.64x128x16.F32 R88, gdesc[UR16], R88, UP0, gsb0 ;  /* 0x01e00000105879f0 */ /* 0x000fe2000b800858 */
        /* <DEDUP_REMOVED lines=23> */
[----:B--2---:R-:W-:-:S06]  /*4840*/  WARPGROUP.ARRIVE ;  /* 0x00000000000079c5 */ /* 0x004fcc0000000000 */
[----:B------:R-:W-:Y:S01]  /*4850*/  HGMMA.64x128x16.F32 R24, gdesc[UR16], R24, UP0, gsb0 ;  /* 0x01e00000101879f0 */ /* 0x000fe2000b800818 */
        /* <DEDUP_REMOVED lines=26> */
[----:B------:R-:W-:Y:S01]  /*4a00*/  IMAD.MOV.U32 R251, RZ, RZ, R0 ;  /* 0x000000fffffb7224 */ /* 0x000fe200078e0000 */
[----:B------:R-:W-:Y:S02]  /*4a10*/  UIADD3 UR16, UR10, 0x2, URZ ;  /* 0x000000020a107890 */ /* 0x000fe4000fffe03f */
[----:B------:R-:W-:Y:S01]  /*4a20*/  UIADD3 UR18, UR12, 0x2, URZ ;  /* 0x000000020c127890 */ /* 0x000fe2000fffe03f */
[----:B------:R-:W-:Y:S01]  /*4a30*/  UMOV UR17, 0x40000040 ;  /* 0x4000004000117882 */ /* 0x000fe20000000000 */
[----:B------:R-:W-:Y:S01]  /*4a40*/  UMOV UR19, 0x40000040 ;  /* 0x4000004000137882 */ /* 0x000fe20000000000 */
[----:B------:R-:W-:Y:S02]  /*4a50*/  WARPGROUP.DEPBAR.LE gsb0, 0x0 ;  /* 0x00008000000079c5 */ /* 0x000fe40000010000 */
[----:B---3--:R-:W-:-:S06]  /*4a60*/  WARPGROUP.ARRIVE ;  /* 0x00000000000079c5 */ /* 0x008fcc0000000000 */
        /* <DEDUP_REMOVED lines=135> */
[----:B------:R-:W-:Y:S01]  /*52e0*/  IMAD.MOV.U32 R2, RZ, RZ, R214 ;  /* 0x000000ffff027224 */ /* 0x000fe200078e00d6 */
[----:B------:R-:W-:Y:S01]  /*52f0*/  MOV R7, R212 ;  /* 0x000000d400077202 */ /* 0x000fe20000000f00 */
[----:B------:R-:W-:Y:S01]  /*5300*/  IMAD.MOV.U32 R0, RZ, RZ, R215 ;  /* 0x000000ffff007224 */ /* 0x000fe200078e00d7 */
[----:B------:R1:W-:Y:S01]  /*5310*/  STL.64 [R1+0x8], R154 ;  /* 0x0000089a01007387 */ /* 0x0003e20000100a00 */
[----:B------:R-:W-:Y:S01]  /*5320*/  IMAD.MOV.U32 R6, RZ, RZ, R213 ;  /* 0x000000ffff067224 */ /* 0x000fe200078e00d5 */
[----:B------:R-:W-:Y:S01]  /*5330*/  MOV R11, R208 ;  /* 0x000000d0000b7202 */ /* 0x000fe20000000f00 */
[----:B------:R-:W-:Y:S01]  /*5340*/  IMAD.MOV.U32 R9, RZ, RZ, R210 ;  /* 0x000000ffff097224 */ /* 0x000fe200078e00d2 */
[----:B------:R-:W2:Y:S01]  /*5350*/  LDL.LU.64 R214, [R1+0x278] ;  /* 0x0002780001d67983 */ /* 0x000ea20000300a00 */
[----:B------:R-:W-:-:S02]  /*5360*/  IMAD.MOV.U32 R8, RZ, RZ, R211 ;  /* 0x000000ffff087224 */ /* 0x000fc400078e00d3 */
[----:B------:R-:W-:Y:S01]  /*5370*/  IMAD.MOV.U32 R10, RZ, RZ, R209 ;  /* 0x000000ffff0a7224 */ /* 0x000fe200078e00d1 */
[----:B------:R-:W2:Y:S01]  /*5380*/  LDL.LU.64 R212, [R1+0x270] ;  /* 0x0002700001d47983 */ /* 0x000ea20000300a00 */
[----:B------:R-:W-:Y:S01]  /*5390*/  IMAD.MOV.U32 R13, RZ, RZ, R206 ;  /* 0x000000ffff0d7224 */ /* 0x000fe200078e00ce */
[----:B------:R-:W-:Y:S01]  /*53a0*/  MOV R15, R204 ;  /* 0x000000cc000f7202 */ /* 0x000fe20000000f00 */
[----:B------:R-:W-:Y:S01]  /*53b0*/  IMAD.MOV.U32 R12, RZ, RZ, R207 ;  /* 0x000000ffff0c7224 */ /* 0x000fe200078e00cf */
[----:B------:R-:W2:Y:S01]  /*53c0*/  LDL.LU.64 R210, [R1+0x268] ;  /* 0x0002680001d27983 */ /* 0x000ea20000300a00 */
[----:B------:R-:W-:-:S03]  /*53d0*/  IMAD.MOV.U32 R14, RZ, RZ, R205 ;  /* 0x000000ffff0e7224 */ /* 0x000fc600078e00cd */
        /* <DEDUP_REMOVED lines=122> */
[----:B------:R-:W-:Y:S01]  /*5b80*/  UIADD3 UR14, UR10, 0x6, URZ ;  /* 0x000000060a0e7890 */ /* 0x000fe2000fffe03f */
[----:B------:R-:W-:Y:S01]  /*5b90*/  IMAD.MOV.U32 R207, RZ, RZ, R240 ;  /* 0x000000ffffcf7224 */ /* 0x000fe200078e00f0 */
[----:B------:R-:W-:Y:S01]  /*5ba0*/  MOV R240, R15 ;  /* 0x0000000f00f07202 */ /* 0x000fe20000000f00 */
[----:B------:R-:W-:Y:S01]  /*5bb0*/  IMAD.MOV.U32 R209, RZ, RZ, R238 ;  /* 0x000000ffffd17224 */ /* 0x000fe200078e00ee */
[----:B------:R-:W-:Y:S01]  /*5bc0*/  UMOV UR13, 0x40000040 ;  /* 0x40000040000d7882 */ /* 0x000fe20000000000 */
[----:B------:R-:W-:Y:S01]  /*5bd0*/  IMAD.MOV.U32 R210, RZ, RZ, R237 ;  /* 0x000000ffffd27224 */ /* 0x000fe200078e00ed */
[----:B------:R-:W-:Y:S01]  /*5be0*/  UMOV UR15, 0x40000040 ;  /* 0x40000040000f7882 */ /* 0x000fe20000000000 */
[----:B------:R-:W-:-:S02]  /*5bf0*/  WARPGROUP.DEPBAR.LE gsb0, 0x0 ;  /* 0x00008000000079c5 */ /* 0x000fc40000010000 */
[----:B------:R-:W-:Y:S01]  /*5c00*/  WARPGROUP.ARRIVE ;  /* 0x00000000000079c5 */ /* 0x000fe20000000000 */
[----:B------:R-:W-:Y:S01]  /*5c10*/  IMAD.MOV.U32 R211, RZ, RZ, R236 ;  /* 0x000000ffffd37224 */ /* 0x000fe200078e00ec */
[----:B------:R1:W5:Y:S04]  /*5c20*/  LDL.LU R5, [R1+0x178] ;  /* 0x0001780001057983 */ /* 0x0003680000300800 */
[----:B------:R-:W-:Y:S01]  /*5c30*/  HGMMA.64x128x16.F32 R24, gdesc[UR16], R24, gsb0 ;  /* 0x01e00000101879f0 */ /* 0x000fe20008000818 */
[----:B------:R-:W-:Y:S01]  /*5c40*/  IMAD.MOV.U32 R213, RZ, RZ, R234 ;  /* 0x000000ffffd57224 */ /* 0x000fe200078e00ea */
[----:B------:R-:W-:Y:S01]  /*5c50*/  MOV R236, R19 ;  /* 0x0000001300ec7202 */ /* 0x000fe20000000f00 */
[----:B------:R-:W-:Y:S02]  /*5c60*/  IMAD.MOV.U32 R214, RZ, RZ, R233 ;  /* 0x000000ffffd67224 */ /* 0x000fe400078e00e9 */
[----:B------:R-:W-:Y:S01]  /*5c70*/  IMAD.MOV.U32 R215, RZ, RZ, R232 ;  /* 0x000000ffffd77224 */ /* 0x000fe200078e00e8 */
[----:B------:R-:W-:Y:S01]  /*5c80*/  MOV R232, R23 ;  /* 0x0000001700e87202 */ /* 0x000fe20000000f00 */
        /* <DEDUP_REMOVED lines=15> */
[----:B------:R-:W-:Y:S01]  /*5d80*/  IMAD.MOV.U32 R251, RZ, RZ, R0 ;  /* 0x000000fffffb7224 */ /* 0x000fe200078e0000 */
[----:B------:R-:W-:Y:S01]  /*5d90*/  UIADD3 UR16, UR12, 0x6, URZ ;  /* 0x000000060c107890 */ /* 0x000fe2000fffe03f */
[----:B------:R-:W-:Y:S01]  /*5da0*/  IMAD.MOV.U32 R233, RZ, RZ, R22 ;  /* 0x000000ffffe97224 */ /* 0x000fe200078e0016 */
[----:B------:R1:W5:Y:S01]  /*5db0*/  LDL.LU R4, [R1+0x174] ;  /* 0x0001740001047983 */ /* 0x0003620000300800 */
[----:B------:R-:W-:Y:S01]  /*5dc0*/  IMAD.MOV.U32 R234, RZ, RZ, R21 ;  /* 0x000000ffffea7224 */ /* 0x000fe200078e0015 */
[----:B------:R-:W-:Y:S02]  /*5dd0*/  UMOV UR12, UR14 ;  /* 0x0000000e000c7c82 */ /* 0x000fe40008000000 */
[----:B------:R1:W5:Y:S01]  /*5de0*/  LDL.LU R3, [R1+0x170] ;  /* 0x0001700001037983 */ /* 0x0003620000300800 */
[----:B------:R-:W-:Y:S01]  /*5df0*/  UMOV UR14, UR16 ;  /* 0x00000010000e7c82 */ /* 0x000fe20008000000 */
        /* <DEDUP_REMOVED lines=60> */
[----:B------:R-:W-:Y:S01]  /*61c0*/  UMOV UR13, 0x40000040 ;  /* 0x40000040000d7882 */ /* 0x000fe20000000000 */
[----:B------:R-:W-:Y:S02]  /*61d0*/  WARPGROUP.DEPBAR.LE gsb0, 0x0 ;  /* 0x00008000000079c5 */ /* 0x000fe40000010000 */
[----:B------:R-:W-:-:S07]  /*61e0*/  WARPGROUP.ARRIVE ;  /* 0x00000000000079c5 */ /* 0x000fce0000000000 */
[----:B------:R-:W-:Y:S03]  /*61f0*/  HGMMA.64x128x16.F32 R24, gdesc[UR12], R24, gsb0 ;  /* 0x01e000000c1879f0 */ /* 0x000fe60008000818 */
[----:B------:R-:W-:Y:S02]  /*6200*/  WARPGROUP.DEPBAR.LE gsb0, 0x0 ;  /* 0x00008000000079c5 */ /* 0x000fe40000010000 */
[----:B-1----:R-:W-:Y:S05]  /*6210*/  @!P2 BRA `(.L_x_20) ;  /* 0x000000000004a947 */ /* 0x002fea0003800000 */
[----:B------:R-:W-:Y:S01]  /*6220*/  BPT.TRAP 0x1 ;  /* 0x000000040000795c */ /* 0x000fe20000300000 */
.L_x_20:
[----:B-----5:R-:W-:Y:S01]  /*6230*/  ISETP.NE.AND P1, PT, R4, RZ, PT ;  /* 0x000000ff0400720c */ /* 0x020fe20003f25270 */
[----:B------:R-:W-:Y:S01]  /*6240*/  UISETP.GT.U32.AND UP0, UPT, UR6, 0x1, UPT ;  /* 0x000000010600788c */ /* 0x000fe2000bf04070 */
[----:B------:R-:W-:-:S11]  /*6250*/  MOV R0, UR5 ;  /* 0x0000000500007c02 */ /* 0x000fd60008000f00 */
[----:B------:R-:W-:-:S05]  /*6260*/  @P1 LEA R0, R0, UR9, 0x3 ;  /* 0x0000000900001c11 */ /* 0x000fca000f8e18ff */
[----:B------:R-:W-:-:S05]  /*6270*/  @P1 VIADD R0, R0, 0x30020 ;  /* 0x0003002000001836 */ /* 0x000fca0000000000 */
[----:B------:R-:W-:-:S04]  /*6280*/  @P1 PRMT R0, R5, 0x654, R0 ;  /* 0x0000065405001816 */ /* 0x000fc80000000000 */
[----:B------:R1:W-:Y:S01]  /*6290*/  @P1 SYNCS.ARRIVE.TRANS64.RED.A1T0 RZ, [R0+URZ], RZ ;  /* 0x000000ff00ff19a7 */ /* 0x0003e2000810043f */
[----:B------:R-:W-:-:S13]  /*62a0*/  PLOP3.LUT P1, PT, PT, PT, UP0, 0x80, 0x0 ;  /* 0x000000000000781c */ /* 0x000fda0003f2f008 */
[----:B-1----:R-:W-:Y:S05]  /*62b0*/  @P1 BRA `(.L_x_21) ;  /* 0x0000000000041947 */ /* 0x002fea0003800000 */
[----:B------:R-:W-:Y:S01]  /*62c0*/  BPT.TRAP 0x1 ;  /* 0x000000040000795c */ /* 0x000fe20000300000 */
.L_x_21:
[----:B------:R-:W-:Y:S02]  /*62d0*/  UISETP.GT.AND UP2, UPT, UR8, 0x1, UPT ;  /* 0x000000010800788c */ /* 0x000fe4000bf44270 */
[----:B------:R-:W-:Y:S02]  /*62e0*/  UIADD3 UR4, UR4, 0x1, URZ ;  /* 0x0000000104047890 */ /* 0x000fe4000fffe03f */
[----:B------:R-:W-:Y:S02]  /*62f0*/  UIADD3 UR5, UR5, 0x1, URZ ;  /* 0x0000000105057890 */ /* 0x000fe4000fffe03f */
[----:B------:R-:W-:Y:S01]  /*6300*/  PLOP3.LUT P1, PT, PT, PT, UP2, 0x80, 0x0 ;  /* 0x000000000000781c */ /* 0x000fe20003f2f028 */
[----:B------:R-:W-:Y:S02]  /*6310*/  UISETP.NE.AND UP0, UPT, UR4, 0x4, UPT ;  /* 0x000000040400788c */ /* 0x000fe4000bf05270 */
[----:B------:R-:W-:Y:S02]  /*6320*/  UISETP.NE.AND UP1, UPT, UR5, 0x4, UPT ;  /* 0x000000040500788c */ /* 0x000fe4000bf25270 */
[----:B------:R-:W-:-:S02]  /*6330*/  USEL UR9, URZ, 0x1, UP0 ;  /* 0x000000013f097887 */ /* 0x000fc40008000000 */
[----:B------:R-:W-:Y:S02]  /*6340*/  USEL UR4, UR4, URZ, UP0 ;  /* 0x0000003f04047287 */ /* 0x000fe40008000000 */
[----:B------:R-:W-:Y:S02]  /*6350*/  UIADD3 UR8, UR8, -0x1, URZ ;  /* 0xffffffff08087890 */ /* 0x000fe4000fffe03f */
[----:B------:R-:W-:Y:S01]  /*6360*/  USEL UR5, UR5, URZ, UP1 ;  /* 0x0000003f05057287 */ /* 0x000fe20008800000 */
[----:B------:R-:W-:Y:S01]  /*6370*/  LOP3.LUT R3, R3, UR9, RZ, 0x3c, !PT ;  /* 0x0000000903037c12 */ /* 0x000fe2000f8e3cff */
[----:B------:R-:W-:Y:S01]  /*6380*/  UPLOP3.LUT UP0, UPT, UPT, UPT, UPT, 0x80, 0x0 ;  /* 0x000000000000789c */ /* 0x000fe20003f0f070 */
[----:B------:R-:W-:Y:S10]  /*6390*/  @P1 BRA `(.L_x_22) ;  /* 0xffffffd400641947 */ /* 0x000ff4000383ffff */
.L_x_17:
[----:B------:R-:W-:Y:S05]  /*63a0*/  @!P0 BRA `(.L_x_23) ;  /* 0x00000000004c8947 */ /* 0x000fea0003800000 */
[----:B------:R-:W-:-:S04]  /*63b0*/  ULOP3.LUT UR4, UR6, 0x1, URZ, 0xfc, !UPT ;  /* 0x0000000106047892 */ /* 0x000fc8000f8efc3f */
[----:B------:R-:W-:-:S06]  /*63c0*/  UISETP.NE.AND UP0, UPT, UR4, 0x3, UPT ;  /* 0x000000030400788c */ /* 0x000fcc000bf05270 */
[----:B------:R-:W-:-:S13]  /*63d0*/  PLOP3.LUT P0, PT, PT, PT, UP0, 0x80, 0x0 ;  /* 0x000000000000781c */ /* 0x000fda0003f0f008 */
[----:B------:R-:W-:Y:S05]  /*63e0*/  @!P0 BRA `(.L_x_24) ;  /* 0x0000000000048947 */ /* 0x000fea0003800000 */
[----:B------:R-:W-:Y:S01]  /*63f0*/  BPT.TRAP 0x1 ;  /* 0x000000040000795c */ /* 0x000fe20000300000 */
.L_x_24:
[----:B-----5:R-:W-:Y:S01]  /*6400*/  ISETP.NE.AND P0, PT, R4, RZ, PT ;  /* 0x000000ff0400720c */ /* 0x020fe20003f05270 */
[----:B------:R-:W-:-:S12]  /*6410*/  UISETP.GT.U32.AND UP0, UPT, UR6, 0x1, UPT ;  /* 0x000000010600788c */ /* 0x000fd8000bf04070 */
[----:B------:R-:W1:Y:S01]  /*6420*/  @P0 S2R R2, SR_CgaCtaId ;  /* 0x0000000000020919 */ /* 0x000e620000008800 */
[----:B------:R-:W-:-:S04]  /*6430*/  @P0 MOV R0, 0x400 ;  /* 0x0000040000000802 */ /* 0x000fc80000000f00 */
[----:B-1----:R-:W-:Y:S01]  /*6440*/  @P0 LEA R2, R2, R0, 0x18 ;  /* 0x0000000002020211 */ /* 0x002fe200078ec0ff */
[----:B------:R-:W-:-:S04]  /*6450*/  IMAD.U32 R0, RZ, RZ, UR7 ;  /* 0x00000007ff007e24 */ /* 0x000fc8000f8e00ff */
[----:B------:R-:W-:-:S05]  /*6460*/  @P0 IMAD.SHL.U32 R0, R0, 0x8, RZ ;  /* 0x0000000800000824 */ /* 0x000fca00078e00ff */
[----:B------:R-:W-:-:S04]  /*6470*/  @P0 LOP3.LUT R0, R0, 0x18, RZ, 0xc0, !PT ;  /* 0x0000001800000812 */ /* 0x000fc800078ec0ff */
[----:B------:R-:W-:-:S04]  /*6480*/  @P0 IADD3 R0, R2, 0x30020, R0 ;  /* 0x0003002002000810 */ /* 0x000fc80007ffe000 */
[----:B------:R-:W-:-:S04]  /*6490*/  @P0 PRMT R5, R5, 0x654, R0 ;  /* 0x0000065405050816 */ /* 0x000fc80000000000 */
[----:B------:R1:W-:Y:S01]  /*64a0*/  @P0 SYNCS.ARRIVE.TRANS64.RED.A1T0 RZ, [R5+URZ], RZ ;  /* 0x000000ff05ff09a7 */ /* 0x0003e2000810043f */
[----:B------:R-:W-:-:S13]  /*64b0*/  PLOP3.LUT P0, PT, PT, PT, UP0, 0x80, 0x0 ;  /* 0x000000000000781c */ /* 0x000fda0003f0f008 */
[----:B-1----:R-:W-:Y:S05]  /*64c0*/  @P0 BRA `(.L_x_23) ;  /* 0x0000000000040947 */ /* 0x002fea0003800000 */
[----:B------:R-:W-:Y:S01]  /*64d0*/  BPT.TRAP 0x1 ;  /* 0x000000040000795c */ /* 0x000fe20000300000 */
.L_x_23:
[----:B------:R-:W1:Y:S01]  /*64e0*/  S2R R2, SR_TID.X ;  /* 0x0000000000027919 */ /* 0x000e620000002100 */
[----:B------:R-:W-:Y:S01]  /*64f0*/  ULDC.64 UR4, c[0x0][0x280] ;  /* 0x0000a00000047ab9 */ /* 0x000fe20000000a00 */
[----:B-----5:R-:W2:Y:S01]  /*6500*/  S2R R4, SR_CTAID.Y ;  /* 0x0000000000047919 */ /* 0x020ea20000002600 */
[----:B------:R-:W3:Y:S01]  /*6510*/  S2R R5, SR_CTAID.X ;  /* 0x0000000000057919 */ /* 0x000ee20000002500 */
[----:B-1----:R-:W-:-:S04]  /*6520*/  SHF.R.S32.HI R0, RZ, 0x1f, R2 ;  /* 0x0000001fff007819 */ /* 0x002fc80000011402 */
[----:B------:R-:W-:Y:S02]  /*6530*/  LEA.HI R0, R0, R2, RZ, 0x7 ;  /* 0x0000000200007211 */ /* 0x000fe400078f38ff */
[----:B--2---:R-:W-:Y:S02]  /*6540*/  SHF.L.U32 R4, R4, 0x7, RZ ;  /* 0x0000000704047819 */ /* 0x004fe400000006ff */
[----:B------:R-:W-:Y:S02]  /*6550*/  LOP3.LUT R0, R0, 0xffffff80, RZ, 0xc0, !PT ;  /* 0xffffff8000007812 */ /* 0x000fe400078ec0ff */
[----:B------:R-:W-:Y:S02]  /*6560*/  ISETP.GE.AND P0, PT, R4, UR5, PT ;  /* 0x0000000504007c0c */ /* 0x000fe4000bf06270 */
[----:B------:R-:W-:-:S04]  /*6570*/  IADD3 R0, R2, -R0, RZ ;  /* 0x8000000002007210 */ /* 0x000fc80007ffe0ff */
[----:B------:R-:W-:-:S04]  /*6580*/  SHF.R.S32.HI R3, RZ, 0x1f, R0 ;  /* 0x0000001fff037819 */ /* 0x000fc80000011400 */
[CC--:B------:R-:W-:Y:S02]  /*6590*/  LEA.HI R2, R3.reuse, R0.reuse, RZ, 0x2 ;  /* 0x0000000003027211 */ /* 0x0c0fe400078f10ff */
[----:B------:R-:W-:Y:S02]  /*65a0*/  LEA.HI R3, R3, R0, RZ, 0x5 ;  /* 0x0000000003037211 */ /* 0x000fe400078f28ff */
[--C-:B------:R-:W-:Y:S02]  /*65b0*/  SHF.R.S32.HI R14, RZ, 0x2, R2.reuse ;  /* 0x00000002ff0e7819 */ /* 0x100fe40000011402 */
[----:B------:R-:W-:Y:S02]  /*65c0*/  SHF.R.S32.HI R15, RZ, 0x1f, R2 ;  /* 0x0000001fff0f7819 */ /* 0x000fe40000011402 */
[----:B------:R-:W-:Y:S02]  /*65d0*/  LOP3.LUT R2, R2, 0x7ffffffc, RZ, 0xc0, !PT ;  /* 0x7ffffffc02027812 */ /* 0x000fe400078ec0ff */
[----:B------:R-:W-:-:S03]  /*65e0*/  LEA.HI R15, R15, R14, RZ, 0x3 ;  /* 0x0000000e0f0f7211 */ /* 0x000fc600078f18ff */
[----:B------:R-:W-:Y:S01]  /*65f0*/  IMAD.IADD R2, R0, 0x1, -R2 ;  /* 0x0000000100027824 */ /* 0x000fe200078e0a02 */
[----:B------:R-:W-:-:S03]  /*6600*/  LOP3.LUT R15, R15, 0xfffffff8, RZ, 0xc0, !PT ;  /* 0xfffffff80f0f7812 */ /* 0x000fc600078ec0ff */
[----:B------:R-:W-:Y:S02]  /*6610*/  IMAD.SHL.U32 R0, R2, 0x2, RZ ;  /* 0x0000000202007824 */ /* 0x000fe400078e00ff */
[----:B------:R-:W-:-:S03]  /*6620*/  IMAD.IADD R14, R14, 0x1, -R15 ;  /* 0x000000010e0e7824 */ /* 0x000fc600078e0a0f */
[----:B------:R-:W-:Y:S02]  /*6630*/  SHF.R.S32.HI R2, RZ, 0x1f, R0 ;  /* 0x0000001fff027819 */ /* 0x000fe40000011400 */
[----:B------:R-:W-:Y:S02]  /*6640*/  IADD3 R10, P1, R4, R0, RZ ;  /* 0x00000000040a7210 */ /* 0x000fe40007f3e0ff */
[----:B------:R-:W-:Y:S02]  /*6650*/  IADD3 R0, -R0, UR5, -R4 ;  /* 0x0000000500007c10 */ /* 0x000fe4000fffe904 */
[----:B------:R-:W-:Y:S01]  /*6660*/  LEA.HI.X.SX32 R11, R4, R2, 0x1, P1 ;  /* 0x00000002040b7211 */ /* 0x000fe200008f0eff */
[----:B---3--:R-:W-:Y:S01]  /*6670*/  IMAD.SHL.U32 R4, R5, 0x100, RZ ;  /* 0x0000010005047824 */ /* 0x008fe200078e00ff */
[----:B------:R-:W-:Y:S02]  /*6680*/  SHF.R.S32.HI R15, RZ, 0x1f, R14 ;  /* 0x0000001fff0f7819 */ /* 0x000fe4000001140e */
[----:B------:R-:W-:-:S02]  /*6690*/  SHF.R.S32.HI R2, RZ, 0x5, R3 ;  /* 0x00000005ff027819 */ /* 0x000fc40000011403 */
[----:B------:R-:W-:Y:S01]  /*66a0*/  ISETP.GE.OR P0, PT, R4, UR4, P0 ;  /* 0x0000000404007c0c */ /* 0x000fe20008706670 */
[----:B------:R-:W-:-:S04]  /*66b0*/  IMAD.WIDE R12, R5, 0x100, R14 ;  /* 0x00000100050c7825 */ /* 0x000fc800078e020e */
[----:B------:R-:W-:-:S04]  /*66c0*/  IMAD.WIDE R12, R2, 0x10, R12 ;  /* 0x00000010020c7825 */ /* 0x000fc800078e020c */
[----:B------:R-:W-:-:S05]  /*66d0*/  IMAD R2, R2, -0x10, -R4 ;  /* 0xfffffff002027824 */ /* 0x000fca00078e0a04 */
[----:B------:R-:W-:Y:S01]  /*66e0*/  IADD3 R14, R2, UR4, -R14 ;  /* 0x00000004020e7c10 */ /* 0x000fe2000fffe80e */
[----:B------:R-:W-:Y:S06]  /*66f0*/  @P0 EXIT ;  /* 0x000000000000094d */ /* 0x000fec0003800000 */
[----:B------:R-:W-:Y:S01]  /*6700*/  FSETP.NEU.AND P2, PT, RZ, UR22, PT ;  /* 0x00000016ff007c0b */ /* 0x000fe2000bf4d000 */
[----:B------:R-:W-:Y:S01]  /*6710*/  ULDC.64 UR14, c[0x0][0x5d0] ;  /* 0x00017400000e7ab9 */ /* 0x000fe20000000a00 */
[----:B------:R-:W-:Y:S01]  /*6720*/  ISETP.GT.AND P0, PT, R14, RZ, PT ;  /* 0x000000ff0e00720c */ /* 0x000fe20003f04270 */
[----:B------:R-:W-:Y:S01]  /*6730*/  IMAD R2, R13, UR14, RZ ;  /* 0x0000000e0d027c24 */ /* 0x000fe2000f8e02ff */
[----:B------:R-:W-:Y:S02]  /*6740*/  USHF.L.U64.HI UR5, UR14, 0x3, UR15 ;  /* 0x000000030e057899 */ /* 0x000fe4000801020f */
[----:B------:R-:W-:Y:S01]  /*6750*/  IMAD.WIDE.U32 R4, R12, UR14, R10 ;  /* 0x0000000e0c047c25 */ /* 0x000fe2000f8e000a */
[----:B------:R-:W-:Y:S01]  /*6760*/  USHF.L.U32 UR4, UR14, 0x3, URZ ;  /* 0x000000030e047899 */ /* 0x000fe2000800063f */
[----:B------:R-:W-:Y:S02]  /*6770*/  ISETP.GT.AND P1, PT, R0, RZ, P0 ;  /* 0x000000ff0000720c */ /* 0x000fe40000724270 */
[----:B------:R-:W-:-:S04]  /*6780*/  IMAD R2, R12, UR15, R2 ;  /* 0x0000000f0c027c24 */ /* 0x000fc8000f8e0202 */
[----:B------:R-:W-:Y:S01]  /*6790*/  IMAD.IADD R3, R5, 0x1, R2 ;  /* 0x0000000105037824 */ /* 0x000fe200078e0202 */
[----:B------:R-:W-:Y:S06]  /*67a0*/  @!P2 BRA `(.L_x_25) ;  /* 0x000000b000c0a947 */ /* 0x000fec0003800000 */
[----:B------:R-:W-:Y:S01]  /*67b0*/  ULDC.64 UR6, c[0x0][0x5c8] ;  /* 0x0001720000067ab9 */ /* 0x000fe20000000a00 */
[----:B------:R-:W-:Y:S01]  /*67c0*/  ULDC.64 UR16, c[0x0][0x5b0] ;  /* 0x00016c0000107ab9 */ /* 0x000fe20000000a00 */
[C---:B------:R-:W-:Y:S01]  /*67d0*/  LEA R2, P2, R4.reuse, UR6, 0x1 ;  /* 0x0000000604027c11 */ /* 0x040fe2000f8408ff */
[----:B------:R-:W-:Y:S01]  /*67e0*/  IMAD R6, R13, UR16, RZ ;  /* 0x000000100d067c24 */ /* 0x000fe2000f8e02ff */
[----:B------:R-:W-:Y:S01]  /*67f0*/  ULDC.64 UR18, c[0x0][0x5a8] ;  /* 0x00016a0000127ab9 */ /* 0x000fe20000000a00 */
[----:B------:R-:W2:Y:S01]  /*6800*/  LDL.LU R7, [R1] ;  /* 0x0000000001077983 */ /* 0x000ea20000300800 */
[----:B------:R-:W-:Y:S01]  /*6810*/  LEA.HI.X R3, R4, UR7, R3, 0x1, P2 ;  /* 0x0000000704037c11 */ /* 0x000fe200090f0c03 */
[C---:B------:R-:W-:Y:S02]  /*6820*/  IMAD R6, R12.reuse, UR17, R6 ;  /* 0x000000110c067c24 */ /* 0x040fe4000f8e0206 */
[----:B------:R-:W-:-:S04]  /*6830*/  IMAD.WIDE.U32 R4, R12, UR16, R10 ;  /* 0x000000100c047c25 */ /* 0x000fc8000f8e000a */
[----:B------:R-:W-:Y:S01]  /*6840*/  IMAD.IADD R5, R5, 0x1, R6 ;  /* 0x0000000105057824 */ /* 0x000fe200078e0206 */
[----:B------:R-:W-:-:S04]  /*6850*/  LEA R8, P2, R4, UR18, 0x1 ;  /* 0x0000001204087c11 */ /* 0x000fc8000f8408ff */
[----:B------:R-:W-:-:S05]  /*6860*/  LEA.HI.X R9, R4, UR19, R5, 0x1, P2 ;  /* 0x0000001304097c11 */ /* 0x000fca00090f0c05 */
[----:B------:R-:W3:Y:S01]  /*6870*/  @P1 LDG.E.LTC128B.U16 R15, desc[UR20][R8.64] ;  /* 0x00000014080f1981 */ /* 0x000ee2000c1e1520 */
[----:B------:R-:W-:Y:S01]  /*6880*/  ISETP.GT.AND P2, PT, R0, 0x1, P0 ;  /* 0x000000010000780c */ /* 0x000fe20000744270 */
[----:B------:R-:W-:Y:S01]  /*6890*/  BSSY B0, `(.L_x_26) ;  /* 0x0000008000007945 */ /* 0x000fe20003800000 */
[----:B---3--:R-:W-:-:S05]  /*68a0*/  HADD2.F32 R4, -RZ, R15.H0_H0 ;  /* 0x2000000fff047230 */ /* 0x008fca0000004100 */
[----:B------:R-:W-:-:S04]  /*68b0*/  FMUL R4, R4, UR22 ;  /* 0x0000001604047c20 */ /* 0x000fc80008400000 */
[----:B--2---:R-:W-:-:S05]  /*68c0*/  FFMA R4, R7, UR11, R4 ;  /* 0x0000000b07047c23 */ /* 0x004fca0008000004 */
[----:B------:R-:W-:-:S05]  /*68d0*/  F2FP.F16.F32.PACK_AB R4, RZ, R4 ;  /* 0x00000004ff04723e */ /* 0x000fca00000000ff */
[----:B------:R1:W-:Y:S01]  /*68e0*/  @P1 STG.E.U16 desc[UR20][R2.64], R4 ;  /* 0x0000000402001986 */ /* 0x0003e2000c101514 */
[----:B------:R-:W-:Y:S05]  /*68f0*/  @!P2 BRA `(.L_x_27) ;  /* 0x000000000004a947 */ /* 0x000fea0003800000 */
[----:B------:R2:W5:Y:S02]  /*6900*/  LDG.E.LTC128B.U16 R15, desc[UR20][R8.64+0x2] ;  /* 0x00000214080f7981 */ /* 0x000564000c1e1520 */
.L_x_27:
[----:B------:R-:W-:Y:S05]  /*6910*/  BSYNC B0 ;  /* 0x0000000000007941 */ /* 0x000fea0003800000 */
.L_x_26:
[----:B------:R-:W3:Y:S01]  /*6920*/  LDL.LU R5, [R1+0x4] ;  /* 0x0000040001057983 */ /* 0x000ee20000300800 */
[----:B-1---5:R-:W-:Y:S01]  /*6930*/  HADD2.F32 R4, -RZ, R15.H0_H0 ;  /* 0x2000000fff047230 */ /* 0x022fe20000004100 */
[----:B------:R-:W-:Y:S02]  /*6940*/  USHF.L.U64.HI UR13, UR16, 0x3, UR17 ;  /* 0x00000003100d7899 */ /* 0x000fe40008010211 */
[----:B------:R-:W-:Y:S01]  /*6950*/  MOV R17, UR16 ;  /* 0x0000001000117c02 */ /* 0x000fe20008000f00 */
[----:B------:R-:W-:Y:S01]  /*6960*/  USHF.L.U32 UR12, UR16, 0x3, URZ ;  /* 0x00000003100c7899 */ /* 0x000fe2000800063f */
[----:B------:R-:W4:Y:S01]  /*6970*/  LDL.LU R18, [R1+0x8] ;  /* 0x0000080001127983 */ /* 0x000f220000300800 */
[----:B------:R-:W-:-:S04]  /*6980*/  FMUL R4, R4, UR22 ;  /* 0x0000001604047c20 */ /* 0x000fc80008400000 */
[----:B---3--:R-:W-:-:S05]  /*6990*/  FFMA R4, R5, UR11, R4 ;  /* 0x0000000b05047c23 */ /* 0x008fca0008000004 */
[----:B------:R-:W-:-:S05]  /*69a0*/  F2FP.F16.F32.PACK_AB R4, RZ, R4 ;  /* 0x00000004ff04723e */ /* 0x000fca00000000ff */
[----:B------:R1:W-:Y:S02]  /*69b0*/  @P2 STG.E.U16 desc[UR20][R2.64+0x2], R4 ;  /* 0x0000020402002986 */ /* 0x0003e4000c101514 */
[----:B-1----:R-:W-:-:S03]  /*69c0*/  IMAD.WIDE.U32 R4, R12, R17, UR12 ;  /* 0x0000000c0c047e25 */ /* 0x002fc6000f8e0011 */
[----:B------:R-:W-:-:S04]  /*69d0*/  IADD3 R4, P1, R10, R4, RZ ;  /* 0x000000040a047210 */ /* 0x000fc80007f3e0ff */
[----:B------:R-:W-:Y:S02]  /*69e0*/  IADD3.X R5, R11, R6, R5, P1, !PT ;  /* 0x000000060b057210 */ /* 0x000fe40000ffe405 */
[----:B------:R-:W-:Y:S02]  /*69f0*/  ISETP.GT.AND P1, PT, R14, 0x8, PT ;  /* 0x000000080e00780c */ /* 0x000fe40003f24270 */
[----:B------:R-:W-:Y:S02]  /*6a00*/  LEA R6, P3, R4, UR18, 0x1 ;  /* 0x0000001204067c11 */ /* 0x000fe4000f8608ff */
[----:B------:R-:W-:Y:S02]  /*6a10*/  ISETP.GT.AND P2, PT, R0, RZ, P1 ;  /* 0x000000ff0000720c */ /* 0x000fe40000f44270 */
[----:B------:R-:W-:-:S11]  /*6a20*/  LEA.HI.X R7, R4, UR19, R5, 0x1, P3 ;  /* 0x0000001304077c11 */ /* 0x000fd600098f0c05 */
[----:B------:R-:W3:Y:S01]  /*6a30*/  @P2 LDG.E.LTC128B.U16 R15, desc[UR20][R6.64] ;  /* 0x00000014060f2981 */ /* 0x000ee2000c1e1520 */
[----:B------:R-:W-:Y:S01]  /*6a40*/  USHF.L.U32 UR8, UR4, 0x1, URZ ;  /* 0x0000000104087899 */ /* 0x000fe2000800063f */
[----:B------:R-:W-:Y:S01]  /*6a50*/  ISETP.GT.AND P3, PT, R0, 0x1, P1 ;  /* 0x000000010000780c */ /* 0x000fe20000f64270 */
[----:B------:R-:W-:Y:S01]  /*6a60*/  USHF.L.U64.HI UR5, UR4, 0x1, UR5 ;  /* 0x0000000104057899 */ /* 0x000fe20008010205 */
[----:B------:R-:W-:Y:S03]  /*6a70*/  BSSY B0, `(.L_x_28) ;  /* 0x000000b000007945 */ /* 0x000fe60003800000 */
[----:B------:R-:W-:Y:S01]  /*6a80*/  IADD3 R4, P4, R2, UR8, RZ ;  /* 0x0000000802047c10 */ /* 0x000fe2000ff9e0ff */
[----:B---3--:R-:W-:-:S05]  /*6a90*/  HADD2.F32 R5, -RZ, R15.H0_H0 ;  /* 0x2000000fff057230 */ /* 0x008fca0000004100 */
[----:B------:R-:W-:-:S04]  /*6aa0*/  FMUL R5, R5, UR22 ;  /* 0x0000001605057c20 */ /* 0x000fc80008400000 */
[----:B----4-:R-:W-:-:S05]  /*6ab0*/  FFMA R5, R18, UR11, R5 ;  /* 0x0000000b12057c23 */ /* 0x010fca0008000005 */
[----:B------:R-:W-:-:S04]  /*6ac0*/  F2FP.F16.F32.PACK_AB R5, RZ, R5 ;  /* 0x00000005ff05723e */ /* 0x000fc800000000ff */
[----:B------:R-:W-:Y:S02]  /*6ad0*/  PRMT R16, R5, 0x7610, R16 ;  /* 0x0000761005107816 */ /* 0x000fe40000000010 */
[----:B------:R-:W-:-:S05]  /*6ae0*/  IADD3.X R5, R3, UR5, RZ, P4, !PT ;  /* 0x0000000503057c10 */ /* 0x000fca000a7fe4ff */
[----:B------:R1:W-:Y:S01]  /*6af0*/  @P2 STG.E.U16 desc[UR20][R4.64], R16 ;  /* 0x0000001004002986 */ /* 0x0003e2000c101514 */
[----:B------:R-:W-:Y:S05]  /*6b00*/  @!P3 BRA `(.L_x_29) ;  /* 0x000000000004b947 */ /* 0x000fea0003800000 */
[----:B------:R3:W5:Y:S02]  /*6b10*/  LDG.E.LTC128B.U16 R15, desc[UR20][R6.64+0x2] ;  /* 0x00000214060f7981 */ /* 0x000764000c1e1520 */
.L_x_29:
[----:B------:R-:W-:Y:S05]  /*6b20*/  BSYNC B0 ;  /* 0x0000000000007941 */ /* 0x000fea0003800000 */
.L_x_28:
[----:B------:R-:W4:Y:S01]  /*6b30*/  LDL.LU R18, [R1+0xc] ;  /* 0x00000c0001127983 */ /* 0x000f220000300800 */
[----:B-1---5:R-:W-:Y:S01]  /*6b40*/  HADD2.F32 R16, -RZ, R15.H0_H0 ;  /* 0x2000000fff107230 */ /* 0x022fe20000004100 */
[----:B------:R-:W-:Y:S01]  /*6b50*/  ISETP.GT.AND P2, PT, R0, 0x8, P0 ;  /* 0x000000080000780c */ /* 0x000fe20000744270 */
[----:B------:R-:W-:Y:S03]  /*6b60*/  BSSY B0, `(.L_x_30) ;  /* 0x0000007000007945 */ /* 0x000fe60003800000 */
[----:B------:R-:W-:-:S04]  /*6b70*/  FMUL R16, R16, UR22 ;  /* 0x0000001610107c20 */ /* 0x000fc80008400000 */
[----:B----4-:R-:W-:-:S05]  /*6b80*/  FFMA R16, R18, UR11, R16 ;  /* 0x0000000b12107c23 */ /* 0x010fca0008000010 */
[----:B------:R-:W-:-:S05]  /*6b90*/  F2FP.F16.F32.PACK_AB R16, RZ, R16 ;  /* 0x00000010ff10723e */ /* 0x000fca00000000ff */
[----:B------:R1:W-:Y:S01]  /*6ba0*/  @P3 STG.E.U16 desc[UR20][R4.64+0x2], R16 ;  /* 0x0000021004003986 */ /* 0x0003e2000c101514 */
[----:B------:R-:W-:Y:S05]  /*6bb0*/  @!P2 BRA `(.L_x_31) ;  /* 0x000000000004a947 */ /* 0x000fea0003800000 */
[----:B------:R4:W5:Y:S02]  /*6bc0*/  LDG.E.LTC128B.U16 R15, desc[UR20][R8.64+0x10] ;  /* 0x00001014080f7981 */ /* 0x000964000c1e1520 */
.L_x_31:
[----:B------:R-:W-:Y:S05]  /*6bd0*/  BSYNC B0 ;  /* 0x0000000000007941 */ /* 0x000fea0003800000 */
.L_x_30:
[----:B------:R-:W2:Y:S01]  /*6be0*/  LDL.LU R18, [R1+0x10] ;  /* 0x0000100001127983 */ /* 0x000ea20000300800 */
[----:B-1---5:R-:W-:Y:S01]  /*6bf0*/  HADD2.F32 R16, -RZ, R15.H0_H0 ;  /* 0x2000000fff107230 */ /* 0x022fe20000004100 */
[----:B------:R-:W-:Y:S04]  /*6c00*/  BSSY B0, `(.L_x_32) ;  /* 0x0000008000007945 */ /* 0x000fe80003800000 */
[----:B------:R-:W-:-:S04]  /*6c10*/  FMUL R16, R16, UR22 ;  /* 0x0000001610107c20 */ /* 0x000fc80008400000 */
[----:B--2---:R-:W-:-:S05]  /*6c20*/  FFMA R16, R18, UR11, R16 ;  /* 0x0000000b12107c23 */ /* 0x004fca0008000010 */
[----:B------:R-:W-:-:S05]  /*6c30*/  F2FP.F16.F32.PACK_AB R16, RZ, R16 ;  /* 0x00000010ff10723e */ /* 0x000fca00000000ff */
[----:B------:R1:W-:Y:S01]  /*6c40*/  @P2 STG.E.U16 desc[UR20][R2.64+0x10], R16 ;  /* 0x0000101002002986 */ /* 0x0003e2000c101514 */
[----:B------:R-:W-:-:S13]  /*6c50*/  ISETP.GT.AND P2, PT, R0, 0x9, P0 ;  /* 0x000000090000780c */ /* 0x000fda0000744270 */
[----:B-1----:R-:W-:Y:S05]  /*6c60*/  @!P2 BRA `(.L_x_33) ;  /* 0x000000000004a947 */ /* 0x002fea0003800000 */
[----:B------:R1:W5:Y:S02]  /*6c70*/  LDG.E.LTC128B.U16 R15, desc[UR20][R8.64+0x12] ;  /* 0x00001214080f7981 */ /* 0x000364000c1e1520 */
.L_x_33:
[----:B------:R-:W-:Y:S05]  /*6c80*/  BSYNC B0 ;  /* 0x0000000000007941 */ /* 0x000fea0003800000 */
.L_x_32:
[----:B------:R-:W2:Y:S01]  /*6c90*/  LDL.LU R18, [R1+0x14] ;  /* 0x0000140001127983 */ /* 0x000ea20000300800 */
[----:B-----5:R-:W-:Y:S01]  /*6ca0*/  HADD2.F32 R16, -RZ, R15.H0_H0 ;  /* 0x2000000fff107230 */ /* 0x020fe20000004100 */
[----:B------:R-:W-:Y:S01]  /*6cb0*/  ISETP.GT.AND P3, PT, R0, 0x8, P1 ;  /* 0x000000080000780c */ /* 0x000fe20000f64270 */
[----:B------:R-:W-:Y:S03]  /*6cc0*/  BSSY B0, `(.L_x_34) ;  /* 0x0000007000007945 */ /* 0x000fe60003800000 */
[----:B------:R-:W-:-:S04]  /*6cd0*/  FMUL R16, R16, UR22 ;  /* 0x0000001610107c20 */ /* 0x000fc80008400000 */
[----:B--2---:R-:W-:-:S05]  /*6ce0*/  FFMA R16, R18, UR11, R16 ;  /* 0x0000000b12107c23 */ /* 0x004fca0008000010 */
[----:B------:R-:W-:-:S05]  /*6cf0*/  F2FP.F16.F32.PACK_AB R16, RZ, R16 ;  /* 0x00000010ff10723e */ /* 0x000fca00000000ff */
[----:B------:R2:W-:Y:S01]  /*6d00*/  @P2 STG.E.U16 desc[UR20][R2.64+0x12], R16 ;  /* 0x0000121002002986 */ /* 0x0005e2000c101514 */
[----:B------:R-:W-:Y:S05]  /*6d10*/  @!P3 BRA `(.L_x_35) ;  /* 0x000000000004b947 */ /* 0x000fea0003800000 */
[----:B------:R0:W5:Y:S02]  /*6d20*/  LDG.E.LTC128B.U16 R15, desc[UR20][R6.64+0x10] ;  /* 0x00001014060f7981 */ /* 0x000164000c1e1520 */
.L_x_35:
[----:B------:R-:W-:Y:S05]  /*6d30*/  BSYNC B0 ;  /* 0x0000000000007941 */ /* 0x000fea0003800000 */
.L_x_34:
[----:B------:R-:W3:Y:S01]  /*6d40*/  LDL.LU R18, [R1+0x18] ;  /* 0x0000180001127983 */ /* 0x000ee20000300800 */
[----:B--2--5:R-:W-:Y:S01]  /*6d50*/  HADD2.F32 R16, -RZ, R15.H0_H0 ;  /* 0x2000000fff107230 */ /* 0x024fe20000004100 */
[----:B------:R-:W-:Y:S01]  /*6d60*/  ISETP.GT.AND P2, PT, R0, 0x9, P1 ;  /* 0x000000090000780c */ /* 0x000fe20000f44270 */
[----:B------:R-:W-:Y:S03]  /*6d70*/  BSSY B0, `(.L_x_36) ;  /* 0x0000007000007945 */ /* 0x000fe60003800000 */
[----:B------:R-:W-:-:S04]  /*6d80*/  FMUL R16, R16, UR22 ;  /* 0x0000001610107c20 */ /* 0x000fc80008400000 */
[----:B---3--:R-:W-:-:S05]  /*6d90*/  FFMA R16, R18, UR11, R16 ;  /* 0x0000000b12107c23 */ /* 0x008fca0008000010 */
[----:B------:R-:W-:-:S05]  /*6da0*/  F2FP.F16.F32.PACK_AB R16, RZ, R16 ;  /* 0x00000010ff10723e */ /* 0x000fca00000000ff */
[----:B------:R2:W-:Y:S01]  /*6db0*/  @P3 STG.E.U16 desc[UR20][R4.64+0x10], R16 ;  /* 0x0000101004003986 */ /* 0x0005e2000c101514 */
[----:B------:R-:W-:Y:S05]  /*6dc0*/  @!P2 BRA `(.L_x_37) ;  /* 0x000000000004a947 */ /* 0x000fea0003800000 */
[----:B------:R3:W5:Y:S02]  /*6dd0*/  LDG.E.LTC128B.U16 R15, desc[UR20][R6.64+0x12] ;  /* 0x00001214060f7981 */ /* 0x000764000c1e1520 */
.L_x_37:
[----:B------:R-:W-:Y:S05]  /*6de0*/  BSYNC B0 ;  /* 0x0000000000007941 */ /* 0x000fea0003800000 */
.L_x_36:
[----:B------:R-:W4:Y:S01]  /*6df0*/  LDL.LU R18, [R1+0x1c] ;  /* 0x00001c0001127983 */ /* 0x000f220000300800 */
[----:B--2--5:R-:W-:Y:S01]  /*6e00*/  HADD2.F32 R16, -RZ, R15.H0_H0 ;  /* 0x2000000fff107230 */ /* 0x024fe20000004100 */
        /* <DEDUP_REMOVED lines=8> */
.L_x_39:
[----:B------:R-:W-:Y:S05]  /*6e90*/  BSYNC B0 ;  /* 0x0000000000007941 */ /* 0x000fea0003800000 */
.L_x_38:
        /* <DEDUP_REMOVED lines=10> */
.L_x_41:
[----:B------:R-:W-:Y:S05]  /*6f40*/  BSYNC B0 ;  /* 0x0000000000007941 */ /* 0x000fea0003800000 */
.L_x_40:
        /* <DEDUP_REMOVED lines=10> */
.L_x_43:
[----:B------:R-:W-:Y:S05]  /*6ff0*/  BSYNC B0 ;  /* 0x0000000000007941 */ /* 0x000fea0003800000 */
.L_x_42:
        /* <DEDUP_REMOVED lines=10> */
.L_x_45:
[----:B------:R-:W-:Y:S05]  /*70a0*/  BSYNC B0 ;  /* 0x0000000000007941 */ /* 0x000fea0003800000 */
.L_x_44:
        /* <DEDUP_REMOVED lines=10> */
.L_x_47:
[----:B------:R-:W-:Y:S05]  /*7150*/  BSYNC B0 ;  /* 0x0000000000007941 */ /* 0x000fea0003800000 */
.L_x_46:
        /* <DEDUP_REMOVED lines=10> */
.L_x_49:
[----:B------:R-:W-:Y:S05]  /*7200*/  BSYNC B0 ;  /* 0x0000000000007941 */ /* 0x000fea0003800000 */
.L_x_48:
        /* <DEDUP_REMOVED lines=10> */
.L_x_51:
[----:B------:R-:W-:Y:S05]  /*72b0*/  BSYNC B0 ;  /* 0x0000000000007941 */ /* 0x000fea0003800000 */
.L_x_50:
        /* <DEDUP_REMOVED lines=10> */
.L_x_53:
[----:B------:R-:W-:Y:S05]  /*7360*/  BSYNC B0 ;  /* 0x0000000000007941 */ /* 0x000fea0003800000 */
.L_x_52:
        /* <DEDUP_REMOVED lines=10> */
.L_x_55:
[----:B------:R-:W-:Y:S05]  /*7410*/  BSYNC B0 ;  /* 0x0000000000007941 */ /* 0x000fea0003800000 */
.L_x_54:
        /* <DEDUP_REMOVED lines=10> */
.L_x_57:
[----:B------:R-:W-:Y:S05]  /*74c0*/  BSYNC B0 ;  /* 0x0000000000007941 */ /* 0x000fea0003800000 */
.L_x_56:
        /* <DEDUP_REMOVED lines=10> */
.L_x_59:
[----:B------:R-:W-:Y:S05]  /*7570*/  BSYNC B0 ;  /* 0x0000000000007941 */ /* 0x000fea0003800000 */
.L_x_58:
        /* <DEDUP_REMOVED lines=10> */
.L_x_61:
[----:B------:R-:W-:Y:S05]  /*7620*/  BSYNC B0 ;  /* 0x0000000000007941 */ /* 0x000fea0003800000 */
.L_x_60:
        /* <DEDUP_REMOVED lines=10> */
.L_x_63:
[----:B------:R-:W-:Y:S05]  /*76d0*/  BSYNC B0 ;  /* 0x0000000000007941 */ /* 0x000fea0003800000 */
.L_x_62:
        /* <DEDUP_REMOVED lines=10> */
.L_x_65:
[----:B------:R-:W-:Y:S05]  /*7780*/  BSYNC B0 ;  /* 0x0000000000007941 */ /* 0x000fea0003800000 */
.L_x_64:
        /* <DEDUP_REMOVED lines=10> */
.L_x_67:
[----:B------:R-:W-:Y:S05]  /*7830*/  BSYNC B0 ;  /* 0x0000000000007941 */ /* 0x000fea0003800000 */
.L_x_66:
        /* <DEDUP_REMOVED lines=10> */
.L_x_69:
[----:B------:R-:W-:Y:S05]  /*78e0*/  BSYNC B0 ;  /* 0x0000000000007941 */ /* 0x000fea0003800000 */
.L_x_68:
        /* <DEDUP_REMOVED lines=10> */
.L_x_71:
[----:B------:R-:W-:Y:S05]  /*7990*/  BSYNC B0 ;  /* 0x0000000000007941 */ /* 0x000fea0003800000 */
.L_x_70:
        /* <DEDUP_REMOVED lines=10> */
.L_x_73:
[----:B------:R-:W-:Y:S05]  /*7a40*/  BSYNC B0 ;  /* 0x0000000000007941 */ /* 0x000fea0003800000 */
.L_x_72:
        /* <DEDUP_REMOVED lines=10> */
.L_x_75:
[----:B------:R-:W-:Y:S05]  /*7af0*/  BSYNC B0 ;  /* 0x0000000000007941 */ /* 0x000fea0003800000 */
.L_x_74:
        /* <DEDUP_REMOVED lines=10> */
.L_x_77:
[----:B------:R-:W-:Y:S05]  /*7ba0*/  BSYNC B0 ;  /* 0x0000000000007941 */ /* 0x000fea0003800000 */
.L_x_76:
        /* <DEDUP_REMOVED lines=10> */
.L_x_79:
[----:B------:R-:W-:Y:S05]  /*7c50*/  BSYNC B0 ;  /* 0x0000000000007941 */ /* 0x000fea0003800000 */
.L_x_78:
        /* <DEDUP_REMOVED lines=10> */
.L_x_81:
[----:B------:R-:W-:Y:S05]  /*7d00*/  BSYNC B0 ;  /* 0x0000000000007941 */ /* 0x000fea0003800000 */
.L_x_80:
        /* <DEDUP_REMOVED lines=10> */
.L_x_83:
[----:B------:R-:W-:Y:S05]  /*7db0*/  BSYNC B0 ;  /* 0x0000000000007941 */ /* 0x000fea0003800000 */
.L_x_82:
        /* <DEDUP_REMOVED lines=10> */
.L_x_85:
[----:B------:R-:W-:Y:S05]  /*7e60*/  BSYNC B0 ;  /* 0x0000000000007941 */ /* 0x000fea0003800000 */
.L_x_84:
        /* <DEDUP_REMOVED lines=10> */
.L_x_87:
[----:B------:R-:W-:Y:S05]  /*7f10*/  BSYNC B0 ;  /* 0x0000000000007941 */ /* 0x000fea0003800000 */
.L_x_86:
        /* <DEDUP_REMOVED lines=10> */
.L_x_89:
[----:B------:R-:W-:Y:S05]  /*7fc0*/  BSYNC B0 ;  /* 0x0000000000007941 */ /* 0x000fea0003800000 */
.L_x_88:
        /* <DEDUP_REMOVED lines=10> */
.L_x_91:
[----:B------:R-:W-:Y:S05]  /*8070*/  BSYNC B0 ;  /* 0x0000000000007941 */ /* 0x000fea0003800000 */
.L_x_90:
        /* <DEDUP_REMOVED lines=10> */
.L_x_93:
[----:B------:R-:W-:Y:S05]  /*8120*/  BSYNC B0 ;  /* 0x0000000000007941 */ /* 0x000fea0003800000 */
.L_x_92:
        /* <DEDUP_REMOVED lines=10> */
.L_x_95:
[----:B------:R-:W-:Y:S05]  /*81d0*/  BSYNC B0 ;  /* 0x0000000000007941 */ /* 0x000fea0003800000 */
.L_x_94:
        /* <DEDUP_REMOVED lines=10> */
.L_x_97:
[----:B------:R-:W-:Y:S05]  /*8280*/  BSYNC B0 ;  /* 0x0000000000007941 */ /* 0x000fea0003800000 */
.L_x_96:
        /* <DEDUP_REMOVED lines=10> */
.L_x_99:
[----:B------:R-:W-:Y:S05]  /*8330*/  BSYNC B0 ;  /* 0x0000000000007941 */ /* 0x000fea0003800000 */
.L_x_98:
        /* <DEDUP_REMOVED lines=10> */
.L_x_101:
[----:B------:R-:W-:Y:S05]  /*83e0*/  BSYNC B0 ;  /* 0x0000000000007941 */ /* 0x000fea0003800000 */
.L_x_100:
        /* <DEDUP_REMOVED lines=10> */
.L_x_103:
[----:B------:R-:W-:Y:S05]  /*8490*/  BSYNC B0 ;  /* 0x0000000000007941 */ /* 0x000fea0003800000 */
.L_x_102:
        /* <DEDUP_REMOVED lines=10> */
.L_x_105:
[----:B------:R-:W-:Y:S05]  /*8540*/  BSYNC B0 ;  /* 0x0000000000007941 */ /* 0x000fea0003800000 */
.L_x_104:
        /* <DEDUP_REMOVED lines=10> */
.L_x_107:
[----:B------:R-:W-:Y:S05]  /*85f0*/  BSYNC B0 ;  /* 0x0000000000007941 */ /* 0x000fea0003800000 */
.L_x_106:
        /* <DEDUP_REMOVED lines=10> */
.L_x_109:
[----:B------:R-:W-:Y:S05]  /*86a0*/  BSYNC B0 ;  /* 0x0000000000007941 */ /* 0x000fea0003800000 */
.L_x_108:
        /* <DEDUP_REMOVED lines=10> */
.L_x_111:
[----:B------:R-:W-:Y:S05]  /*8750*/  BSYNC B0 ;  /* 0x0000000000007941 */ /* 0x000fea0003800000 */
.L_x_110:
        /* <DEDUP_REMOVED lines=10> */
.L_x_113:
[----:B------:R-:W-:Y:S05]  /*8800*/  BSYNC B0 ;  /* 0x0000000000007941 */ /* 0x000fea0003800000 */
.L_x_112:
        /* <DEDUP_REMOVED lines=10> */
.L_x_115:
[----:B------:R-:W-:Y:S05]  /*88b0*/  BSYNC B0 ;  /* 0x0000000000007941 */ /* 0x000fea0003800000 */
.L_x_114:
        /* <DEDUP_REMOVED lines=10> */
.L_x_117:
[----:B------:R-:W-:Y:S05]  /*8960*/  BSYNC B0 ;  /* 0x0000000000007941 */ /* 0x000fea0003800000 */
.L_x_116:
        /* <DEDUP_REMOVED lines=10> */
.L_x_119:
[----:B------:R-:W-:Y:S05]  /*8a10*/  BSYNC B0 ;  /* 0x0000000000007941 */ /* 0x000fea0003800000 */
.L_x_118:
        /* <DEDUP_REMOVED lines=10> */
.L_x_121:
[----:B------:R-:W-:Y:S05]  /*8ac0*/  BSYNC B0 ;  /* 0x0000000000007941 */ /* 0x000fea0003800000 */
.L_x_120:
        /* <DEDUP_REMOVED lines=10> */
.L_x_123:
[----:B------:R-:W-:Y:S05]  /*8b70*/  BSYNC B0 ;  /* 0x0000000000007941 */ /* 0x000fea0003800000 */
.L_x_122:
        /* <DEDUP_REMOVED lines=10> */
.L_x_125:
[----:B------:R-:W-:Y:S05]  /*8c20*/  BSYNC B0 ;  /* 0x0000000000007941 */ /* 0x000fea0003800000 */
.L_x_124:
        /* <DEDUP_REMOVED lines=10> */
.L_x_127:
[----:B------:R-:W-:Y:S05]  /*8cd0*/  BSYNC B0 ;  /* 0x0000000000007941 */ /* 0x000fea0003800000 */
.L_x_126:
        /* <DEDUP_REMOVED lines=10> */
.L_x_129:
[----:B------:R-:W-:Y:S05]  /*8d80*/  BSYNC B0 ;  /* 0x0000000000007941 */ /* 0x000fea0003800000 */
.L_x_128:
        /* <DEDUP_REMOVED lines=10> */
.L_x_131:
[----:B------:R-:W-:Y:S05]  /*8e30*/  BSYNC B0 ;  /* 0x0000000000007941 */ /* 0x000fea0003800000 */
.L_x_130:
        /* <DEDUP_REMOVED lines=10> */
.L_x_133:
[----:B------:R-:W-:Y:S05]  /*8ee0*/  BSYNC B0 ;  /* 0x0000000000007941 */ /* 0x000fea0003800000 */
.L_x_132:
        /* <DEDUP_REMOVED lines=10> */
.L_x_135:
[----:B------:R-:W-:Y:S05]  /*8f90*/  BSYNC B0 ;  /* 0x0000000000007941 */ /* 0x000fea0003800000 */
.L_x_134:
        /* <DEDUP_REMOVED lines=10> */
.L_x_137:
[----:B------:R-:W-:Y:S05]  /*9040*/  BSYNC B0 ;  /* 0x0000000000007941 */ /* 0x000fea0003800000 */
.L_x_136:
        /* <DEDUP_REMOVED lines=10> */
.L_x_139:
[----:B------:R-:W-:Y:S05]  /*90f0*/  BSYNC B0 ;  /* 0x0000000000007941 */ /* 0x000fea0003800000 */
.L_x_138:
        /* <DEDUP_REMOVED lines=10> */
.L_x_141:
[----:B------:R-:W-:Y:S05]  /*91a0*/  BSYNC B0 ;  /* 0x0000000000007941 */ /* 0x000fea0003800000 */
.L_x_140:
        /* <DEDUP_REMOVED lines=10> */
.L_x_143:
[----:B------:R-:W-:Y:S05]  /*9250*/  BSYNC B0 ;  /* 0x0000000000007941 */ /* 0x000fea0003800000 */
.L_x_142:
        /* <DEDUP_REMOVED lines=10> */
.L_x_145:
[----:B------:R-:W-:Y:S05]  /*9300*/  BSYNC B0 ;  /* 0x0000000000007941 */ /* 0x000fea0003800000 */
.L_x_144:
[----:B-1-34-:R-:W3:Y:S01]  /*9310*/  LDL.LU R9, [R1+0xf4] ;  /* 0x0000f40001097983 */ /* 0x01aee20000300800 */
[----:B-----5:R-:W-:Y:S01]  /*9320*/  HADD2.F32 R8, -RZ, R15.H0_H0 ;  /* 0x2000000fff087230 */ /* 0x020fe20000004100 */
        /* <DEDUP_REMOVED lines=8> */
.L_x_147:
[----:B------:R-:W-:Y:S05]  /*93b0*/  BSYNC B0 ;  /* 0x0000000000007941 */ /* 0x000fea0003800000 */
.L_x_146:
[----:B------:R-:W4:Y:S01]  /*93c0*/  LDL.LU R9, [R1+0xf8] ;  /* 0x0000f80001097983 */ /* 0x000f220000300800 */
[----:B-1---5:R-:W-:Y:S01]  /*93d0*/  HADD2.F32 R8, -RZ, R15.H0_H0 ;  /* 0x2000000fff087230 */ /* 0x022fe20000004100 */
[----:B------:R-:W-:Y:S01]  /*93e0*/  ISETP.GT.AND P1, PT, R0, 0x79, P1 ;  /* 0x000000790000780c */ /* 0x000fe20000f24270 */
[----:B------:R-:W-:Y:S01]  /*93f0*/  BSSY B0, `(.L_x_148) ;  /* 0x0000008000007945 */ /* 0x000fe20003800000 */
[----:B------:R-:W-:Y:S02]  /*9400*/  IADD3 R18, P0, R12, 0x40, RZ ;  /* 0x000000400c127810 */ /* 0x000fe40007f1e0ff */
[----:B------:R-:W-:-:S04]  /*9410*/  FMUL R8, R8, UR22 ;  /* 0x0000001608087c20 */ /* 0x000fc80008400000 */
[----:B----4-:R-:W-:-:S05]  /*9420*/  FFMA R8, R9, UR11, R8 ;  /* 0x0000000b09087c23 */ /* 0x010fca0008000008 */
[----:B------:R-:W-:-:S05]  /*9430*/  F2FP.F16.F32.PACK_AB R8, RZ, R8 ;  /* 0x00000008ff08723e */ /* 0x000fca00000000ff */
[----:B------:R1:W-:Y:S01]  /*9440*/  @P2 STG.E.U16 desc[UR20][R4.64+0xf0], R8 ;  /* 0x0000f00804002986 */ /* 0x0003e2000c101514 */
[----:B------:R-:W-:Y:S05]  /*9450*/  @!P1 BRA `(.L_x_149) ;  /* 0x0000000000049947 */ /* 0x000fea0003800000 */
[----:B------:R4:W5:Y:S02]  /*9460*/  LDG.E.LTC128B.U16 R15, desc[UR20][R6.64+0xf2] ;  /* 0x0000f214060f7981 */ /* 0x000964000c1e1520 */
.L_x_149:
[----:B------:R-:W-:Y:S05]  /*9470*/  BSYNC B0 ;  /* 0x0000000000007941 */ /* 0x000fea0003800000 */
.L_x_148:
[----:B-1----:R-:W2:Y:S01]  /*9480*/  LDL.LU R8, [R1+0xfc] ;  /* 0x0000fc0001087983 */ /* 0x002ea20000300800 */
[----:B0--345:R-:W-:Y:S02]  /*9490*/  HADD2.F32 R6, -RZ, R15.H0_H0 ;  /* 0x2000000fff067230 */ /* 0x039fe40000004100 */
[----:B------:R-:W-:Y:S01]  /*94a0*/  IMAD.X R7, RZ, RZ, R13, P0 ;  /* 0x000000ffff077224 */ /* 0x000fe200000e060d */
[----:B------:R-:W-:Y:S02]  /*94b0*/  ISETP.GT.AND P0, PT, R14, 0x40, PT ;  /* 0x000000400e00780c */ /* 0x000fe40003f04270 */
[----:B------:R-:W-:Y:S01]  /*94c0*/  FMUL R6, R6, UR22 ;  /* 0x0000001606067c20 */ /* 0x000fe20008400000 */
[----:B------:R-:W-:Y:S01]  /*94d0*/  IMAD R7, R7, UR16, RZ ;  /* 0x0000001007077c24 */ /* 0x000fe2000f8e02ff */
[----:B------:R-:W-:-:S03]  /*94e0*/  ISETP.GT.AND P3, PT, R0, RZ, P0 ;  /* 0x000000ff0000720c */ /* 0x000fc60000764270 */
[----:B------:R-:W-:Y:S02]  /*94f0*/  IMAD R19, R18, UR17, R7 ;  /* 0x0000001112137c24 */ /* 0x000fe4000f8e0207 */
[----:B--2---:R-:W-:Y:S01]  /*9500*/  FFMA R6, R8, UR11, R6 ;  /* 0x0000000b08067c23 */ /* 0x004fe20008000006 */
[----:B------:R-:W-:-:S04]  /*9510*/  IMAD.WIDE.U32 R8, R18, UR16, R10 ;  /* 0x0000001012087c25 */ /* 0x000fc8000f8e000a */
[----:B------:R-:W-:Y:S01]  /*9520*/  F2FP.F16.F32.PACK_AB R16, RZ, R6 ;  /* 0x00000006ff10723e */ /* 0x000fe200000000ff */
[----:B------:R-:W-:Y:S01]  /*9530*/  IMAD.IADD R7, R9, 0x1, R19 ;  /* 0x0000000109077824 */ /* 0x000fe200078e0213 */
[----:B------:R-:W-:-:S03]  /*9540*/  LEA R6, P2, R8, UR18, 0x1 ;  /* 0x0000001208067c11 */ /* 0x000fc6000f8408ff */
[----:B------:R0:W-:Y:S01]  /*9550*/  @P1 STG.E.U16 desc[UR20][R4.64+0xf2], R16 ;  /* 0x0000f21004001986 */ /* 0x0001e2000c101514 */
[----:B------:R-:W-:-:S05]  /*9560*/  LEA.HI.X R7, R8, UR19, R7, 0x1, P2 ;  /* 0x0000001308077c11 */ /* 0x000fca00090f0c07 */
[----:B------:R-:W2:Y:S01]  /*9570*/  @P3 LDG.E.LTC128B.U16 R15, desc[UR20][R6.64] ;  /* 0x00000014060f3981 */ /* 0x000ea2000c1e1520 */
[----:B------:R-:W-:Y:S01]  /*9580*/  USHF.L.U32 UR6, UR14, 0x6, URZ ;  /* 0x000000060e067899 */ /* 0x000fe2000800063f */
[----:B------:R-:W-:Y:S01]  /*9590*/  ISETP.GT.AND P2, PT, R0, 0x1, P0 ;  /* 0x000000010000780c */ /* 0x000fe20000744270 */
[----:B------:R-:W-:Y:S01]  /*95a0*/  USHF.L.U64.HI UR4, UR14, 0x6, UR15 ;  /* 0x000000060e047899 */ /* 0x000fe2000801020f */
[----:B------:R-:W-:Y:S01]  /*95b0*/  BSSY B0, `(.L_x_150) ;  /* 0x000000c000007945 */ /* 0x000fe20003800000 */
[----:B------:R-:W-:Y:S02]  /*95c0*/  USHF.L.U32 UR7, UR6, 0x1, URZ ;  /* 0x0000000106077899 */ /* 0x000fe4000800063f */
[----:B------:R-:W-:Y:S01]  /*95d0*/  USHF.L.U64.HI UR4, UR6, 0x1, UR4 ;  /* 0x0000000106047899 */ /* 0x000fe20008010204 */
[----:B--2---:R-:W-:-:S05]  /*95e0*/  HADD2.F32 R8, -RZ, R15.H0_H0 ;  /* 0x2000000fff087230 */ /* 0x004fca0000004100 */
[----:B------:R-:W-:Y:S01]  /*95f0*/  FMUL R9, R8, UR22 ;  /* 0x0000001608097c20 */ /* 0x000fe20008400000 */
[----:B------:R-:W-:-:S03]  /*9600*/  IADD3 R8, P1, R2, UR7, RZ ;  /* 0x0000000702087c10 */ /* 0x000fc6000ff3e0ff */
[----:B------:R-:W-:-:S05]  /*9610*/  FFMA R9, R152, UR11, R9 ;  /* 0x0000000b98097c23 */ /* 0x000fca0008000009 */
[----:B0-----:R-:W-:Y:S02]  /*9620*/  F2FP.F16.F32.PACK_AB R5, RZ, R9 ;  /* 0x00000009ff05723e */ /* 0x001fe400000000ff */
[----:B------:R-:W-:-:S05]  /*9630*/  IADD3.X R9, R3, UR4, RZ, P1, !PT ;  /* 0x0000000403097c10 */ /* 0x000fca0008ffe4ff */
[----:B------:R0:W-:Y:S01]  /*9640*/  @P3 STG.E.U16 desc[UR20][R8.64], R5 ;  /* 0x0000000508003986 */ /* 0x0001e2000c101514 */
[----:B------:R-:W-:Y:S05]  /*9650*/  @!P2 BRA `(.L_x_151) ;  /* 0x000000000004a947 */ /* 0x000fea0003800000 */
[----:B------:R1:W5:Y:S02]  /*9660*/  LDG.E.LTC128B.U16 R15, desc[UR20][R6.64+0x2] ;  /* 0x00000214060f7981 */ /* 0x000364000c1e1520 */
.L_x_151:
[----:B------:R-:W-:Y:S05]  /*9670*/  BSYNC B0 ;  /* 0x0000000000007941 */ /* 0x000fea0003800000 */
.L_x_150:
[----:B-----5:R-:W-:Y:S01]  /*9680*/  HADD2.F32 R16, -RZ, R15.H0_H0 ;  /* 0x2000000fff107230 */ /* 0x020fe20000004100 */
[----:B------:R-:W-:Y:S01]  /*9690*/  ISETP.GT.AND P1, PT, R14, 0x48, PT ;  /* 0x000000480e00780c */ /* 0x000fe20003f24270 */
[----:B0-----:R-:W-:Y:S01]  /*96a0*/  IMAD.WIDE.U32 R4, R18, R17, UR12 ;  /* 0x0000000c12047e25 */ /* 0x001fe2000f8e0011 */
[----:B------:R-:W-:Y:S03]  /*96b0*/  BSSY B0, `(.L_x_152) ;  /* 0x000000c000007945 */ /* 0x000fe60003800000 */
[----:B------:R-:W-:Y:S01]  /*96c0*/  FMUL R16, R16, UR22 ;  /* 0x0000001610107c20 */ /* 0x000fe20008400000 */
[----:B------:R-:W-:-:S03]  /*96d0*/  IADD3 R18, P3, R10, R4, RZ ;  /* 0x000000040a127210 */ /* 0x000fc60007f7e0ff */
[----:B------:R-:W-:Y:S01]  /*96e0*/  FFMA R16, R153, UR11, R16 ;  /* 0x0000000b99107c23 */ /* 0x000fe20008000010 */
[----:B------:R-:W-:Y:S02]  /*96f0*/  IADD3.X R5, R11, R19, R5, P3, !PT ;  /* 0x000000130b057210 */ /* 0x000fe40001ffe405 */
[----:B------:R-:W-:Y:S02]  /*9700*/  ISETP.GT.AND P3, PT, R0, RZ, P1 ;  /* 0x000000ff0000720c */ /* 0x000fe40000f64270 */
[----:B------:R-:W-:Y:S02]  /*9710*/  F2FP.F16.F32.PACK_AB R16, RZ, R16 ;  /* 0x00000010ff10723e */ /* 0x000fe400000000ff */
[----:B------:R-:W-:-:S03]  /*9720*/  LEA R4, P4, R18, UR18, 0x1 ;  /* 0x0000001212047c11 */ /* 0x000fc6000f8808ff */
[----:B------:R0:W-:Y:S01]  /*9730*/  @P2 STG.E.U16 desc[UR20][R8.64+0x2], R16 ;  /* 0x0000021008002986 */ /* 0x0001e2000c101514 */
[----:B------:R-:W-:-:S05]  /*9740*/  LEA.HI.X R5, R18, UR19, R5, 0x1, P4 ;  /* 0x0000001312057c11 */ /* 0x000fca000a0f0c05 */
[----:B------:R-:W-:Y:S05]  /*9750*/  @!P3 BRA `(.L_x_153) ;  /* 0x000000000004b947 */ /* 0x000fea0003800000 */
[----:B------:R2:W5:Y:S02]  /*9760*/  LDG.E.LTC128B.U16 R15, desc[UR20][R4.64] ;  /* 0x00000014040f7981 */ /* 0x000564000c1e1520 */
.L_x_153:
[----:B------:R-:W-:Y:S05]  /*9770*/  BSYNC B0 ;  /* 0x0000000000007941 */ /* 0x000fea0003800000 */
.L_x_152:
[----:B0----5:R-:W-:Y:S01]  /*9780*/  HADD2.F32 R16, -RZ, R15.H0_H0 ;  /* 0x2000000fff107230 */ /* 0x021fe20000004100 */
[----:B------:R-:W-:Y:S01]  /*9790*/  IADD3 R18, P4, R8, UR8, RZ ;  /* 0x0000000808127c10 */ /* 0x000fe2000ff9e0ff */
[----:B------:R-:W-:Y:S01]  /*97a0*/  BSSY B0, `(.L_x_154) ;  /* 0x0000009000007945 */ /* 0x000fe20003800000 */
[----:B------:R-:W-:Y:S02]  /*97b0*/  ISETP.GT.AND P2, PT, R0, 0x1, P1 ;  /* 0x000000010000780c */ /* 0x000fe40000f44270 */
[----:B------:R-:W-:-:S04]  /*97c0*/  FMUL R19, R16, UR22 ;  /* 0x0000001610137c20 */ /* 0x000fc80008400000 */
[----:B------:R-:W-:-:S05]  /*97d0*/  FFMA R19, R154, UR11, R19 ;  /* 0x0000000b9a137c23 */ /* 0x000fca0008000013 */
[----:B------:R-:W-:Y:S02]  /*97e0*/  F2FP.F16.F32.PACK_AB R16, RZ, R19 ;  /* 0x00000013ff10723e */ /* 0x000fe400000000ff */
[----:B------:R-:W-:-:S05]  /*97f0*/  IADD3.X R19, R9, UR5, RZ, P4, !PT ;  /* 0x0000000509137c10 */ /* 0x000fca000a7fe4ff */
[----:B------:R0:W-:Y:S01]  /*9800*/  @P3 STG.E.U16 desc[UR20][R18.64], R16 ;  /* 0x0000001012003986 */ /* 0x0001e2000c101514 */
[----:B------:R-:W-:Y:S05]  /*9810*/  @!P2 BRA `(.L_x_155) ;  /* 0x000000000004a947 */ /* 0x000fea0003800000 */
[----:B------:R3:W5:Y:S02]  /*9820*/  LDG.E.LTC128B.U16 R15, desc[UR20][R4.64+0x2] ;  /* 0x00000214040f7981 */ /* 0x000764000c1e1520 */
.L_x_155:
[----:B------:R-:W-:Y:S05]  /*9830*/  BSYNC B0 ;  /* 0x0000000000007941 */ /* 0x000fea0003800000 */
.L_x_154:
[----:B0----5:R-:W-:Y:S01]  /*9840*/  HADD2.F32 R16, -RZ, R15.H0_H0 ;  /* 0x2000000fff107230 */ /* 0x021fe20000004100 */
[----:B------:R-:W-:Y:S01]  /*9850*/  ISETP.GT.AND P3, PT, R0, 0x8, P0 ;  /* 0x000000080000780c */ /* 0x000fe20000764270 */
[----:B------:R-:W-:Y:S03]  /*9860*/  BSSY B0, `(.L_x_156) ;  /* 0x0000007000007945 */ /* 0x000fe60003800000 */
[----:B------:R-:W-:-:S04]  /*9870*/  FMUL R16, R16, UR22 ;  /* 0x0000001610107c20 */ /* 0x000fc80008400000 */
[----:B------:R-:W-:-:S05]  /*9880*/  FFMA R16, R155, UR11, R16 ;  /* 0x0000000b9b107c23 */ /* 0x000fca0008000010 */
[----:B------:R-:W-:-:S05]  /*9890*/  F2FP.F16.F32.PACK_AB R16, RZ, R16 ;  /* 0x00000010ff10723e */ /* 0x000fca00000000ff */
[----:B------:R0:W-:Y:S01]  /*98a0*/  @P2 STG.E.U16 desc[UR20][R18.64+0x2], R16 ;  /* 0x0000021012002986 */ /* 0x0001e2000c101514 */
[----:B------:R-:W-:Y:S05]  /*98b0*/  @!P3 BRA `(.L_x_157) ;  /* 0x000000000004b947 */ /* 0x000fea0003800000 */
[----:B------:R4:W5:Y:S02]  /*98c0*/  LDG.E.LTC128B.U16 R15, desc[UR20][R6.64+0x10] ;  /* 0x00001014060f7981 */ /* 0x000964000c1e1520 */
.L_x_157:
[----:B------:R-:W-:Y:S05]  /*98d0*/  BSYNC B0 ;  /* 0x0000000000007941 */ /* 0x000fea0003800000 */
.L_x_156:
        /* <DEDUP_REMOVED lines=9> */
.L_x_159:
[----:B------:R-:W-:Y:S05]  /*9970*/  BSYNC B0 ;  /* 0x0000000000007941 */ /* 0x000fea0003800000 */
.L_x_158:
[----:B-----5:R-:W-:Y:S01]  /*9980*/  HADD2.F32 R16, -RZ, R15.H0_H0 ;  /* 0x2000000fff107230 */ /* 0x020fe20000004100 */
        /* <DEDUP_REMOVED lines=8> */
.L_x_161:
[----:B------:R-:W-:Y:S05]  /*9a10*/  BSYNC B0 ;  /* 0x0000000000007941 */ /* 0x000fea0003800000 */
.L_x_160:
[----:B0----5:R-:W-:Y:S01]  /*9a20*/  HADD2.F32 R16, -RZ, R15.H0_H0 ;  /* 0x2000000fff107230 */ /* 0x021fe20000004100 */
[----:B------:R-:W-:Y:S01]  /*9a30*/  MOV R23, UR5 ;  /* 0x0000000500177c02 */ /* 0x000fe20008000f00 */
[----:B------:R-:W-:Y:S01]  /*9a40*/  IMAD.U32 R21, RZ, RZ, UR8 ;  /* 0x00000008ff157e24 */ /* 0x000fe2000f8e00ff */
[----:B------:R-:W-:Y:S01]  /*9a50*/  ISETP.GT.AND P2, PT, R0, 0x9, P1 ;  /* 0x000000090000780c */ /* 0x000fe20000f44270 */
[----:B------:R-:W-:Y:S01]  /*9a60*/  BSSY B0, `(.L_x_162) ;  /* 0x0000009000007945 */ /* 0x000fe20003800000 */
[----:B------:R-:W-:Y:S02]  /*9a70*/  FMUL R19, R16, UR22 ;  /* 0x0000001610137c20 */ /* 0x000fe40008400000 */
[----:B------:R-:W-:Y:S02]  /*9a80*/  IADD3 R18, P4, P5, R21, UR7, R2 ;  /* 0x0000000715127c10 */ /* 0x000fe4000fd9e002 */
[----:B------:R-:W-:-:S05]  /*9a90*/  FFMA R19, R158, UR11, R19 ;  /* 0x0000000b9e137c23 */ /* 0x000fca0008000013 */
[----:B------:R-:W-:Y:S02]  /*9aa0*/  F2FP.F16.F32.PACK_AB R16, RZ, R19 ;  /* 0x00000013ff10723e */ /* 0x000fe400000000ff */
[----:B------:R-:W-:-:S05]  /*9ab0*/  IADD3.X R19, R23, UR4, R3, P4, P5 ;  /* 0x0000000417137c10 */ /* 0x000fca000a7ea403 */
[----:B------:R0:W-:Y:S01]  /*9ac0*/  @P3 STG.E.U16 desc[UR20][R18.64+0x10], R16 ;  /* 0x0000101012003986 */ /* 0x0001e2000c101514 */
[----:B------:R-:W-:Y:S05]  /*9ad0*/  @!P2 BRA `(.L_x_163) ;  /* 0x000000000004a947 */ /* 0x000fea0003800000 */
[----:B------:R0:W5:Y:S02]  /*9ae0*/  LDG.E.LTC128B.U16 R15, desc[UR20][R4.64+0x12] ;  /* 0x00001214040f7981 */ /* 0x000164000c1e1520 */
.L_x_163:
[----:B------:R-:W-:Y:S05]  /*9af0*/  BSYNC B0 ;  /* 0x0000000000007941 */ /* 0x000fea0003800000 */
.L_x_162:
        /* <DEDUP_REMOVED lines=9> */
.L_x_165:
[----:B------:R-:W-:Y:S05]  /*9b90*/  BSYNC B0 ;  /* 0x0000000000007941 */ /* 0x000fea0003800000 */
.L_x_164:
        /* <DEDUP_REMOVED lines=9> */
.L_x_167:
[----:B------:R-:W-:Y:S05]  /*9c30*/  BSYNC B0 ;  /* 0x0000000000007941 */ /* 0x000fea0003800000 */
.L_x_166:
        /* <DEDUP_REMOVED lines=9> */
.L_x_169:
[----:B------:R-:W-:Y:S05]  /*9cd0*/  BSYNC B0 ;  /* 0x0000000000007941 */ /* 0x000fea0003800000 */
.L_x_168:
        /* <DEDUP_REMOVED lines=9> */
.L_x_171:
[----:B------:R-:W-:Y:S05]  /*9d70*/  BSYNC B0 ;  /* 0x0000000000007941 */ /* 0x000fea0003800000 */
.L_x_170:
        /* <DEDUP_REMOVED lines=9> */
.L_x_173:
[----:B------:R-:W-:Y:S05]  /*9e10*/  BSYNC B0 ;  /* 0x0000000000007941 */ /* 0x000fea0003800000 */
.L_x_172:
        /* <DEDUP_REMOVED lines=9> */
.L_x_175:
[----:B------:R-:W-:Y:S05]  /*9eb0*/  BSYNC B0 ;  /* 0x0000000000007941 */ /* 0x000fea0003800000 */
.L_x_174:
        /* <DEDUP_REMOVED lines=9> */
.L_x_177:
[----:B------:R-:W-:Y:S05]  /*9f50*/  BSYNC B0 ;  /* 0x0000000000007941 */ /* 0x000fea0003800000 */
.L_x_176:
        /* <DEDUP_REMOVED lines=9> */
.L_x_179:
[----:B------:R-:W-:Y:S05]  /*9ff0*/  BSYNC B0 ;  /* 0x0000000000007941 */ /* 0x000fea0003800000 */
.L_x_178:
        /* <DEDUP_REMOVED lines=9> */
.L_x_181:
[----:B------:R-:W-:Y:S05]  /*a090*/  BSYNC B0 ;  /* 0x0000000000007941 */ /* 0x000fea0003800000 */
.L_x_180:
        /* <DEDUP_REMOVED lines=9> */
.L_x_183:
[----:B------:R-:W-:Y:S05]  /*a130*/  BSYNC B0 ;  /* 0x0000000000007941 */ /* 0x000fea0003800000 */
.L_x_182:
        /* <DEDUP_REMOVED lines=9> */
.L_x_185:
[----:B------:R-:W-:Y:S05]  /*a1d0*/  BSYNC B0 ;  /* 0x0000000000007941 */ /* 0x000fea0003800000 */
.L_x_184:
        /* <DEDUP_REMOVED lines=9> */
.L_x_187:
[----:B------:R-:W-:Y:S05]  /*a270*/  BSYNC B0 ;  /* 0x0000000000007941 */ /* 0x000fea0003800000 */
.L_x_186:
        /* <DEDUP_REMOVED lines=9> */
.L_x_189:
[----:B------:R-:W-:Y:S05]  /*a310*/  BSYNC B0 ;  /* 0x0000000000007941 */ /* 0x000fea0003800000 */
.L_x_188:
        /* <DEDUP_REMOVED lines=9> */
.L_x_191:
[----:B------:R-:W-:Y:S05]  /*a3b0*/  BSYNC B0 ;  /* 0x0000000000007941 */ /* 0x000fea0003800000 */
.L_x_190:
        /* <DEDUP_REMOVED lines=9> */
.L_x_193:
[----:B------:R-:W-:Y:S05]  /*a450*/  BSYNC B0 ;  /* 0x0000000000007941 */ /* 0x000fea0003800000 */
.L_x_192:
        /* <DEDUP_REMOVED lines=9> */
.L_x_195:
[----:B------:R-:W-:Y:S05]  /*a4f0*/  BSYNC B0 ;  /* 0x0000000000007941 */ /* 0x000fea0003800000 */
.L_x_194:
        /* <DEDUP_REMOVED lines=9> */
.L_x_197:
[----:B------:R-:W-:Y:S05]  /*a590*/  BSYNC B0 ;  /* 0x0000000000007941 */ /* 0x000fea0003800000 */
.L_x_196:
        /* <DEDUP_REMOVED lines=9> */
.L_x_199:
[----:B------:R-:W-:Y:S05]  /*a630*/  BSYNC B0 ;  /* 0x0000000000007941 */ /* 0x000fea0003800000 */
.L_x_198:
        /* <DEDUP_REMOVED lines=9> */
.L_x_201:
[----:B------:R-:W-:Y:S05]  /*a6d0*/  BSYNC B0 ;  /* 0x0000000000007941 */ /* 0x000fea0003800000 */
.L_x_200:
        /* <DEDUP_REMOVED lines=9> */
.L_x_203:
[----:B------:R-:W-:Y:S05]  /*a770*/  BSYNC B0 ;  /* 0x0000000000007941 */ /* 0x000fea0003800000 */
.L_x_202:
        /* <DEDUP_REMOVED lines=9> */
.L_x_205:
[----:B------:R-:W-:Y:S05]  /*a810*/  BSYNC B0 ;  /* 0x0000000000007941 */ /* 0x000fea0003800000 */
.L_x_204:
        /* <DEDUP_REMOVED lines=9> */
.L_x_207:
[----:B------:R-:W-:Y:S05]  /*a8b0*/  BSYNC B0 ;  /* 0x0000000000007941 */ /* 0x000fea0003800000 */
.L_x_206:
        /* <DEDUP_REMOVED lines=9> */
.L_x_209:
[----:B------:R-:W-:Y:S05]  /*a950*/  BSYNC B0 ;  /* 0x0000000000007941 */ /* 0x000fea0003800000 */
.L_x_208:
        /* <DEDUP_REMOVED lines=9> */
.L_x_211:
[----:B------:R-:W-:Y:S05]  /*a9f0*/  BSYNC B0 ;  /* 0x0000000000007941 */ /* 0x000fea0003800000 */
.L_x_210:
        /* <DEDUP_REMOVED lines=9> */
.L_x_213:
[----:B------:R-:W-:Y:S05]  /*aa90*/  BSYNC B0 ;  /* 0x0000000000007941 */ /* 0x000fea0003800000 */
.L_x_212:
        /* <DEDUP_REMOVED lines=9> */
.L_x_215:
[----:B------:R-:W-:Y:S05]  /*ab30*/  BSYNC B0 ;  /* 0x0000000000007941 */ /* 0x000fea0003800000 */
.L_x_214:
        /* <DEDUP_REMOVED lines=9> */
.L_x_217:
[----:B------:R-:W-:Y:S05]  /*abd0*/  BSYNC B0 ;  /* 0x0000000000007941 */ /* 0x000fea0003800000 */
.L_x_216:
        /* <DEDUP_REMOVED lines=9> */
.L_x_219:
[----:B------:R-:W-:Y:S05]  /*ac70*/  BSYNC B0 ;  /* 0x0000000000007941 */ /* 0x000fea0003800000 */
.L_x_218:
        /* <DEDUP_REMOVED lines=9> */
.L_x_221:
[----:B------:R-:W-:Y:S05]  /*ad10*/  BSYNC B0 ;  /* 0x0000000000007941 */ /* 0x000fea0003800000 */
.L_x_220:
        /* <DEDUP_REMOVED lines=9> */
.L_x_223:
[----:B------:R-:W-:Y:S05]  /*adb0*/  BSYNC B0 ;  /* 0x0000000000007941 */ /* 0x000fea0003800000 */
.L_x_222:
        /* <DEDUP_REMOVED lines=9> */
.L_x_225:
[----:B------:R-:W-:Y:S05]  /*ae50*/  BSYNC B0 ;  /* 0x0000000000007941 */ /* 0x000fea0003800000 */
.L_x_224:
        /* <DEDUP_REMOVED lines=9> */
.L_x_227:
[----:B------:R-:W-:Y:S05]  /*aef0*/  BSYNC B0 ;  /* 0x0000000000007941 */ /* 0x000fea0003800000 */
.L_x_226:
        /* <DEDUP_REMOVED lines=9> */
.L_x_229:
[----:B------:R-:W-:Y:S05]  /*af90*/  BSYNC B0 ;  /* 0x0000000000007941 */ /* 0x000fea0003800000 */
.L_x_228:
        /* <DEDUP_REMOVED lines=9> */
.L_x_231:
[----:B------:R-:W-:Y:S05]  /*b030*/  BSYNC B0 ;  /* 0x0000000000007941 */ /* 0x000fea0003800000 */
.L_x_230:
        /* <DEDUP_REMOVED lines=9> */
.L_x_233:
[----:B------:R-:W-:Y:S05]  /*b0d0*/  BSYNC B0 ;  /* 0x0000000000007941 */ /* 0x000fea0003800000 */
.L_x_232:
        /* <DEDUP_REMOVED lines=9> */
.L_x_235:
[----:B------:R-:W-:Y:S05]  /*b170*/  BSYNC B0 ;  /* 0x0000000000007941 */ /* 0x000fea0003800000 */
.L_x_234:
        /* <DEDUP_REMOVED lines=9> */
.L_x_237:
[----:B------:R-:W-:Y:S05]  /*b210*/  BSYNC B0 ;  /* 0x0000000000007941 */ /* 0x000fea0003800000 */
.L_x_236:
        /* <DEDUP_REMOVED lines=9> */
.L_x_239:
[----:B------:R-:W-:Y:S05]  /*b2b0*/  BSYNC B0 ;  /* 0x0000000000007941 */ /* 0x000fea0003800000 */
.L_x_238:
        /* <DEDUP_REMOVED lines=9> */
.L_x_241:
[----:B------:R-:W-:Y:S05]  /*b350*/  BSYNC B0 ;  /* 0x0000000000007941 */ /* 0x000fea0003800000 */
.L_x_240:
        /* <DEDUP_REMOVED lines=9> */
.L_x_243:
[----:B------:R-:W-:Y:S05]  /*b3f0*/  BSYNC B0 ;  /* 0x0000000000007941 */ /* 0x000fea0003800000 */
.L_x_242:
        /* <DEDUP_REMOVED lines=9> */
.L_x_245:
[----:B------:R-:W-:Y:S05]  /*b490*/  BSYNC B0 ;  /* 0x0000000000007941 */ /* 0x000fea0003800000 */
.L_x_244:
        /* <DEDUP_REMOVED lines=9> */
.L_x_247:
[----:B------:R-:W-:Y:S05]  /*b530*/  BSYNC B0 ;  /* 0x0000000000007941 */ /* 0x000fea0003800000 */
.L_x_246:
        /* <DEDUP_REMOVED lines=9> */
.L_x_249:
[----:B------:R-:W-:Y:S05]  /*b5d0*/  BSYNC B0 ;  /* 0x0000000000007941 */ /* 0x000fea0003800000 */
.L_x_248:
        /* <DEDUP_REMOVED lines=9> */
.L_x_251:
[----:B------:R-:W-:Y:S05]  /*b670*/  BSYNC B0 ;  /* 0x0000000000007941 */ /* 0x000fea0003800000 */
.L_x_250:
        /* <DEDUP_REMOVED lines=9> */
.L_x_253:
[----:B------:R-:W-:Y:S05]  /*b710*/  BSYNC B0 ;  /* 0x0000000000007941 */ /* 0x000fea0003800000 */
.L_x_252:
        /* <DEDUP_REMOVED lines=9> */
.L_x_255:
[----:B------:R-:W-:Y:S05]  /*b7b0*/  BSYNC B0 ;  /* 0x0000000000007941 */ /* 0x000fea0003800000 */
.L_x_254:
        /* <DEDUP_REMOVED lines=9> */
.L_x_257:
[----:B------:R-:W-:Y:S05]  /*b850*/  BSYNC B0 ;  /* 0x0000000000007941 */ /* 0x000fea0003800000 */
.L_x_256:
        /* <DEDUP_REMOVED lines=9> */
.L_x_259:
[----:B------:R-:W-:Y:S05]  /*b8f0*/  BSYNC B0 ;  /* 0x0000000000007941 */ /* 0x000fea0003800000 */
.L_x_258:
        /* <DEDUP_REMOVED lines=9> */
.L_x_261:
[----:B------:R-:W-:Y:S05]  /*b990*/  BSYNC B0 ;  /* 0x0000000000007941 */ /* 0x000fea0003800000 */
.L_x_260:
        /* <DEDUP_REMOVED lines=9> */
.L_x_263:
[----:B------:R-:W-:Y:S05]  /*ba30*/  BSYNC B0 ;  /* 0x0000000000007941 */ /* 0x000fea0003800000 */
.L_x_262:
        /* <DEDUP_REMOVED lines=9> */
.L_x_265:
[----:B------:R-:W-:Y:S05]  /*bad0*/  BSYNC B0 ;  /* 0x0000000000007941 */ /* 0x000fea0003800000 */
.L_x_264:
        /* <DEDUP_REMOVED lines=9> */
.L_x_267:
[----:B------:R-:W-:Y:S05]  /*bb70*/  BSYNC B0 ;  /* 0x0000000000007941 */ /* 0x000fea0003800000 */
.L_x_266:
        /* <DEDUP_REMOVED lines=9> */
.L_x_269:
[----:B------:R-:W-:Y:S05]  /*bc10*/  BSYNC B0 ;  /* 0x0000000000007941 */ /* 0x000fea0003800000 */
.L_x_268:
        /* <DEDUP_REMOVED lines=9> */
.L_x_271:
[----:B------:R-:W-:Y:S05]  /*bcb0*/  BSYNC B0 ;  /* 0x0000000000007941 */ /* 0x000fea0003800000 */
.L_x_270:
[----:B01--45:R-:W-:Y:S01]  /*bcc0*/  HADD2.F32 R6, -RZ, R15.H0_H0 ;  /* 0x2000000fff067230 */ /* 0x033fe20000004100 */
        /* <DEDUP_REMOVED lines=8> */
.L_x_273:
[----:B------:R-:W-:Y:S05]  /*bd50*/  BSYNC B0 ;  /* 0x0000000000007941 */ /* 0x000fea0003800000 */
.L_x_272:
[----:B0----5:R-:W-:Y:S01]  /*bd60*/  HADD2.F32 R6, -RZ, R15.H0_H0 ;  /* 0x2000000fff067230 */ /* 0x021fe20000004100 */
[----:B------:R-:W-:Y:S01]  /*bd70*/  ISETP.GT.AND P1, PT, R0, 0x79, P1 ;  /* 0x000000790000780c */ /* 0x000fe20000f24270 */
[----:B------:R-:W-:Y:S01]  /*bd80*/  BSSY B0, `(.L_x_274) ;  /* 0x000000b000007945 */ /* 0x000fe20003800000 */
[----:B------:R-:W-:Y:S02]  /*bd90*/  IADD3 R20, P0, R12, 0x80, RZ ;  /* 0x000000800c147810 */ /* 0x000fe40007f1e0ff */
[----:B------:R-:W-:Y:S01]  /*bda0*/  FMUL R7, R6, UR22 ;  /* 0x0000001606077c20 */ /* 0x000fe20008400000 */
[----:B------:R-:W-:-:S03]  /*bdb0*/  @P2 IMAD.MOV.U32 R6, RZ, RZ, R18 ;  /* 0x000000ffff062224 */ /* 0x000fc600078e0012 */
[----:B------:R-:W-:-:S05]  /*bdc0*/  FFMA R7, R214, UR11, R7 ;  /* 0x0000000bd6077c23 */ /* 0x000fca0008000007 */
[----:B------:R-:W-:-:S04]  /*bdd0*/  F2FP.F16.F32.PACK_AB R7, RZ, R7 ;  /* 0x00000007ff07723e */ /* 0x000fc800000000ff */
[----:B------:R-:W-:Y:S01]  /*bde0*/  PRMT R8, R7, 0x7610, R8 ;  /* 0x0000761007087816 */ /* 0x000fe20000000008 */
[----:B------:R-:W-:-:S05]  /*bdf0*/  @P2 IMAD.MOV.U32 R7, RZ, RZ, R19 ;  /* 0x000000ffff072224 */ /* 0x000fca00078e0013 */
[----:B------:R0:W-:Y:S01]  /*be00*/  @P2 STG.E.U16 desc[UR20][R6.64+0xf0], R8 ;  /* 0x0000f00806002986 */ /* 0x0001e2000c101514 */
[----:B------:R-:W-:Y:S05]  /*be10*/  @!P1 BRA `(.L_x_275) ;  /* 0x0000000000049947 */ /* 0x000fea0003800000 */
[----:B------:R4:W5:Y:S02]  /*be20*/  LDG.E.LTC128B.U16 R15, desc[UR20][R4.64+0xf2] ;  /* 0x0000f214040f7981 */ /* 0x000964000c1e1520 */
.L_x_275:
[----:B------:R-:W-:Y:S05]  /*be30*/  BSYNC B0 ;  /* 0x0000000000007941 */ /* 0x000fea0003800000 */
.L_x_274:
[----:B-12345:R-:W-:Y:S02]  /*be40*/  HADD2.F32 R4, -RZ, R15.H0_H0 ;  /* 0x2000000fff047230 */ /* 0x03efe40000004100 */
[----:B------:R-:W-:Y:S01]  /*be50*/  IMAD.X R5, RZ, RZ, R13, P0 ;  /* 0x000000ffff057224 */ /* 0x000fe200000e060d */
[----:B------:R-:W-:Y:S01]  /*be60*/  ISETP.GT.AND P0, PT, R14, 0x80, PT ;  /* 0x000000800e00780c */ /* 0x000fe20003f04270 */
[----:B0-----:R-:W-:-:S04]  /*be70*/  IMAD.WIDE.U32 R6, R20, UR16, R10 ;  /* 0x0000001014067c25 */ /* 0x001fc8000f8e000a */
[----:B------:R-:W-:Y:S01]  /*be80*/  FMUL R4, R4, UR22 ;  /* 0x0000001604047c20 */ /* 0x000fe20008400000 */
[----:B------:R-:W-:Y:S01]  /*be90*/  ISETP.GT.AND P3, PT, R0, RZ, P0 ;  /* 0x000000ff0000720c */ /* 0x000fe20000764270 */
[----:B------:R-:W-:Y:S02]  /*bea0*/  IMAD R5, R5, UR16, RZ ;  /* 0x0000001005057c24 */ /* 0x000fe4000f8e02ff */
[----:B------:R-:W-:Y:S02]  /*beb0*/  FFMA R4, R215, UR11, R4 ;  /* 0x0000000bd7047c23 */ /* 0x000fe40008000004 */
[----:B------:R-:W-:-:S03]  /*bec0*/  IMAD R21, R20, UR17, R5 ;  /* 0x0000001114157c24 */ /* 0x000fc6000f8e0205 */
[----:B------:R-:W-:Y:S02]  /*bed0*/  F2FP.F16.F32.PACK_AB R8, RZ, R4 ;  /* 0x00000004ff08723e */ /* 0x000fe400000000ff */
[----:B------:R-:W-:Y:S02]  /*bee0*/  LEA R4, P2, R6, UR18, 0x1 ;  /* 0x0000001206047c11 */ /* 0x000fe4000f8408ff */
[----:B------:R-:W-:Y:S02]  /*bef0*/  IADD3 R5, R7, R21, RZ ;  /* 0x0000001507057210 */ /* 0x000fe40007ffe0ff */
[----:B------:R-:W-:Y:S02]  /*bf00*/  PRMT R9, R8, 0x7610, R9 ;  /* 0x0000761008097816 */ /* 0x000fe40000000009 */
[----:B------:R-:W-:-:S03]  /*bf10*/  LEA.HI.X R5, R6, UR19, R5, 0x1, P2 ;  /* 0x0000001306057c11 */ /* 0x000fc600090f0c05 */
[----:B------:R0:W-:Y:S04]  /*bf20*/  @P1 STG.E.U16 desc[UR20][R18.64+0xf2], R9 ;  /* 0x0000f20912001986 */ /* 0x0001e8000c101514 */
[----:B------:R-:W2:Y:S01]  /*bf30*/  @P3 LDG.E.LTC128B.U16 R15, desc[UR20][R4.64] ;  /* 0x00000014040f3981 */ /* 0x000ea2000c1e1520 */
[----:B------:R-:W-:Y:S01]  /*bf40*/  USHF.L.U32 UR4, UR14, 0x8, URZ ;  /* 0x000000080e047899 */ /* 0x000fe2000800063f */
[----:B------:R-:W-:Y:S01]  /*bf50*/  ISETP.GT.AND P2, PT, R0, 0x1, P0 ;  /* 0x000000010000780c */ /* 0x000fe20000744270 */
[----:B------:R-:W-:Y:S01]  /*bf60*/  USHF.L.U64.HI UR6, UR14, 0x8, UR15 ;  /* 0x000000080e067899 */ /* 0x000fe2000801020f */
[----:B------:R-:W-:Y:S03]  /*bf70*/  BSSY B0, `(.L_x_276) ;  /* 0x000000a000007945 */ /* 0x000fe60003800000 */
[----:B------:R-:W-:-:S04]  /*bf80*/  IADD3 R8, P1, R2, UR4, RZ ;  /* 0x0000000402087c10 */ /* 0x000fc8000ff3e0ff */
[----:B0-----:R-:W-:Y:S01]  /*bf90*/  IADD3.X R9, R3, UR6, RZ, P1, !PT ;  /* 0x0000000603097c10 */ /* 0x001fe20008ffe4ff */
[----:B--2---:R-:W-:-:S05]  /*bfa0*/  HADD2.F32 R6, -RZ, R15.H0_H0 ;  /* 0x2000000fff067230 */ /* 0x004fca0000004100 */
[----:B------:R-:W-:-:S04]  /*bfb0*/  FMUL R7, R6, UR22 ;  /* 0x0000001606077c20 */ /* 0x000fc80008400000 */
[----:B------:R-:W-:-:S05]  /*bfc0*/  FFMA R7, R88, UR11, R7 ;  /* 0x0000000b58077c23 */ /* 0x000fca0008000007 */
[----:B------:R-:W-:-:S05]  /*bfd0*/  F2FP.F16.F32.PACK_AB R7, RZ, R7 ;  /* 0x00000007ff07723e */ /* 0x000fca00000000ff */
[----:B------:R0:W-:Y:S01]  /*bfe0*/  @P3 STG.E.U16 desc[UR20][R8.64], R7 ;  /* 0x0000000708003986 */ /* 0x0001e2000c101514 */
[----:B------:R-:W-:Y:S05]  /*bff0*/  @!P2 BRA `(.L_x_277) ;  /* 0x000000000004a947 */ /* 0x000fea0003800000 */
[----:B------:R1:W5:Y:S02]  /*c000*/  LDG.E.LTC128B.U16 R15, desc[UR20][R4.64+0x2] ;  /* 0x00000214040f7981 */ /* 0x000364000c1e1520 */
.L_x_277:
[----:B------:R-:W-:Y:S05]  /*c010*/  BSYNC B0 ;  /* 0x0000000000007941 */ /* 0x000fea0003800000 */
.L_x_276:
        /* <DEDUP_REMOVED lines=15> */
.L_x_279:
[----:B------:R-:W-:Y:S05]  /*c110*/  BSYNC B0 ;  /* 0x0000000000007941 */ /* 0x000fea0003800000 */
.L_x_278:
        /* <DEDUP_REMOVED lines=11> */
.L_x_281:
[----:B------:R-:W-:Y:S05]  /*c1d0*/  BSYNC B0 ;  /* 0x0000000000007941 */ /* 0x000fea0003800000 */
.L_x_280:
        /* <DEDUP_REMOVED lines=9> */
.L_x_283:
[----:B------:R-:W-:Y:S05]  /*c270*/  BSYNC B0 ;  /* 0x0000000000007941 */ /* 0x000fea0003800000 */
.L_x_282:
        /* <DEDUP_REMOVED lines=9> */
.L_x_285:
[----:B------:R-:W-:Y:S05]  /*c310*/  BSYNC B0 ;  /* 0x0000000000007941 */ /* 0x000fea0003800000 */
.L_x_284:
        /* <DEDUP_REMOVED lines=9> */
.L_x_287:
[----:B------:R-:W-:Y:S05]  /*c3b0*/  BSYNC B0 ;  /* 0x0000000000007941 */ /* 0x000fea0003800000 */
.L_x_286:
[----:B0----5:R-:W-:Y:S01]  /*c3c0*/  HADD2.F32 R16, -RZ, R15.H0_H0 ;  /* 0x2000000fff107230 */ /* 0x021fe20000004100 */
[----:B------:R-:W-:Y:S01]  /*c3d0*/  ISETP.GT.AND P2, PT, R0, 0x9, P1 ;  /* 0x000000090000780c */ /* 0x000fe20000f44270 */
[----:B------:R-:W-:Y:S01]  /*c3e0*/  IMAD.U32 R21, RZ, RZ, UR4 ;  /* 0x00000004ff157e24 */ /* 0x000fe2000f8e00ff */
[----:B------:R-:W-:Y:S01]  /*c3f0*/  BSSY B0, `(.L_x_288) ;  /* 0x000000a000007945 */ /* 0x000fe20003800000 */
[----:B------:R-:W-:Y:S02]  /*c400*/  IMAD.U32 R23, RZ, RZ, UR6 ;  /* 0x00000006ff177e24 */ /* 0x000fe4000f8e00ff */
[----:B------:R-:W-:Y:S01]  /*c410*/  FMUL R19, R16, UR22 ;  /* 0x0000001610137c20 */ /* 0x000fe20008400000 */
[----:B------:R-:W-:-:S03]  /*c420*/  IADD3 R18, P4, P5, R2, UR8, R21 ;  /* 0x0000000802127c10 */ /* 0x000fc6000fd9e015 */
[----:B------:R-:W-:-:S05]  /*c430*/  FFMA R19, R94, UR11, R19 ;  /* 0x0000000b5e137c23 */ /* 0x000fca0008000013 */
[----:B------:R-:W-:Y:S02]  /*c440*/  F2FP.F16.F32.PACK_AB R16, RZ, R19 ;  /* 0x00000013ff10723e */ /* 0x000fe400000000ff */
[----:B------:R-:W-:-:S05]  /*c450*/  IADD3.X R19, R3, UR5, R23, P4, P5 ;  /* 0x0000000503137c10 */ /* 0x000fca000a7ea417 */
[----:B------:R0:W-:Y:S01]  /*c460*/  @P3 STG.E.U16 desc[UR20][R18.64+0x10], R16 ;  /* 0x0000101012003986 */ /* 0x0001e2000c101514 */
[----:B------:R-:W-:Y:S05]  /*c470*/  @!P2 BRA `(.L_x_289) ;  /* 0x000000000004a947 */ /* 0x000fea0003800000 */
[----:B------:R0:W5:Y:S02]  /*c480*/  LDG.E.LTC128B.U16 R15, desc[UR20][R6.64+0x12] ;  /* 0x00001214060f7981 */ /* 0x000164000c1e1520 */
.L_x_289:
[----:B------:R-:W-:Y:S05]  /*c490*/  BSYNC B0 ;  /* 0x0000000000007941 */ /* 0x000fea0003800000 */
.L_x_288:
        /* <DEDUP_REMOVED lines=9> */
.L_x_291:
[----:B------:R-:W-:Y:S05]  /*c530*/  BSYNC B0 ;  /* 0x0000000000007941 */ /* 0x000fea0003800000 */
.L_x_290:
        /* <DEDUP_REMOVED lines=9> */
.L_x_293:
[----:B------:R-:W-:Y:S05]  /*c5d0*/  BSYNC B0 ;  /* 0x0000000000007941 */ /* 0x000fea0003800000 */
.L_x_292:
        /* <DEDUP_REMOVED lines=9> */
.L_x_295:
[----:B------:R-:W-:Y:S05]  /*c670*/  BSYNC B0 ;  /* 0x0000000000007941 */ /* 0x000fea0003800000 */
.L_x_294:
        /* <DEDUP_REMOVED lines=9> */
.L_x_297:
[----:B------:R-:W-:Y:S05]  /*c710*/  BSYNC B0 ;  /* 0x0000000000007941 */ /* 0x000fea0003800000 */
.L_x_296:
        /* <DEDUP_REMOVED lines=9> */
.L_x_299:
[----:B------:R-:W-:Y:S05]  /*c7b0*/  BSYNC B0 ;  /* 0x0000000000007941 */ /* 0x000fea0003800000 */
.L_x_298:
        /* <DEDUP_REMOVED lines=9> */
.L_x_301:
[----:B------:R-:W-:Y:S05]  /*c850*/  BSYNC B0 ;  /* 0x0000000000007941 */ /* 0x000fea0003800000 */
.L_x_300:
        /* <DEDUP_REMOVED lines=9> */
.L_x_303:
[----:B------:R-:W-:Y:S05]  /*c8f0*/  BSYNC B0 ;  /* 0x0000000000007941 */ /* 0x000fea0003800000 */
.L_x_302:
        /* <DEDUP_REMOVED lines=9> */
.L_x_305:
[----:B------:R-:W-:Y:S05]  /*c990*/  BSYNC B0 ;  /* 0x0000000000007941 */ /* 0x000fea0003800000 */
.L_x_304:
        /* <DEDUP_REMOVED lines=9> */
.L_x_307:
[----:B------:R-:W-:Y:S05]  /*ca30*/  BSYNC B0 ;  /* 0x0000000000007941 */ /* 0x000fea0003800000 */
.L_x_306:
        /* <DEDUP_REMOVED lines=9> */
.L_x_309:
[----:B------:R-:W-:Y:S05]  /*cad0*/  BSYNC B0 ;  /* 0x0000000000007941 */ /* 0x000fea0003800000 */
.L_x_308:
        /* <DEDUP_REMOVED lines=9> */
.L_x_311:
[----:B------:R-:W-:Y:S05]  /*cb70*/  BSYNC B0 ;  /* 0x0000000000007941 */ /* 0x000fea0003800000 */
.L_x_310:
        /* <DEDUP_REMOVED lines=9> */
.L_x_313:
[----:B------:R-:W-:Y:S05]  /*cc10*/  BSYNC B0 ;  /* 0x0000000000007941 */ /* 0x000fea0003800000 */
.L_x_312:
        /* <DEDUP_REMOVED lines=9> */
.L_x_315:
[----:B------:R-:W-:Y:S05]  /*ccb0*/  BSYNC B0 ;  /* 0x0000000000007941 */ /* 0x000fea0003800000 */
.L_x_314:
        /* <DEDUP_REMOVED lines=9> */
.L_x_317:
[----:B------:R-:W-:Y:S05]  /*cd50*/  BSYNC B0 ;  /* 0x0000000000007941 */ /* 0x000fea0003800000 */
.L_x_316:
        /* <DEDUP_REMOVED lines=9> */
.L_x_319:
[----:B------:R-:W-:Y:S05]  /*cdf0*/  BSYNC B0 ;  /* 0x0000000000007941 */ /* 0x000fea0003800000 */
.L_x_318:
        /* <DEDUP_REMOVED lines=9> */
.L_x_321:
[----:B------:R-:W-:Y:S05]  /*ce90*/  BSYNC B0 ;  /* 0x0000000000007941 */ /* 0x000fea0003800000 */
.L_x_320:
        /* <DEDUP_REMOVED lines=9> */
.L_x_323:
[----:B------:R-:W-:Y:S05]  /*cf30*/  BSYNC B0 ;  /* 0x0000000000007941 */ /* 0x000fea0003800000 */
.L_x_322:
        /* <DEDUP_REMOVED lines=9> */
.L_x_325:
[----:B------:R-:W-:Y:S05]  /*cfd0*/  BSYNC B0 ;  /* 0x0000000000007941 */ /* 0x000fea0003800000 */
.L_x_324:
        /* <DEDUP_REMOVED lines=9> */
.L_x_327:
[----:B------:R-:W-:Y:S05]  /*d070*/  BSYNC B0 ;  /* 0x0000000000007941 */ /* 0x000fea0003800000 */
.L_x_326:
        /* <DEDUP_REMOVED lines=9> */
.L_x_329:
[----:B------:R-:W-:Y:S05]  /*d110*/  BSYNC B0 ;  /* 0x0000000000007941 */ /* 0x000fea0003800000 */
.L_x_328:
        /* <DEDUP_REMOVED lines=9> */
.L_x_331:
[----:B------:R-:W-:Y:S05]  /*d1b0*/  BSYNC B0 ;  /* 0x0000000000007941 */ /* 0x000fea0003800000 */
.L_x_330:
        /* <DEDUP_REMOVED lines=9> */
.L_x_333:
[----:B------:R-:W-:Y:S05]  /*d250*/  BSYNC B0 ;  /* 0x0000000000007941 */ /* 0x000fea0003800000 */
.L_x_332:
        /* <DEDUP_REMOVED lines=9> */
.L_x_335:
[----:B------:R-:W-:Y:S05]  /*d2f0*/  BSYNC B0 ;  /* 0x0000000000007941 */ /* 0x000fea0003800000 */
.L_x_334:
        /* <DEDUP_REMOVED lines=9> */
.L_x_337:
[----:B------:R-:W-:Y:S05]  /*d390*/  BSYNC B0 ;  /* 0x0000000000007941 */ /* 0x000fea0003800000 */
.L_x_336:
        /* <DEDUP_REMOVED lines=9> */
.L_x_339:
[----:B------:R-:W-:Y:S05]  /*d430*/  BSYNC B0 ;  /* 0x0000000000007941 */ /* 0x000fea0003800000 */
.L_x_338:
        /* <DEDUP_REMOVED lines=9> */
.L_x_341:
[----:B------:R-:W-:Y:S05]  /*d4d0*/  BSYNC B0 ;  /* 0x0000000000007941 */ /* 0x000fea0003800000 */
.L_x_340:
        /* <DEDUP_REMOVED lines=9> */
.L_x_343:
[----:B------:R-:W-:Y:S05]  /*d570*/  BSYNC B0 ;  /* 0x0000000000007941 */ /* 0x000fea0003800000 */
.L_x_342:
        /* <DEDUP_REMOVED lines=9> */
.L_x_345:
[----:B------:R-:W-:Y:S05]  /*d610*/  BSYNC B0 ;  /* 0x0000000000007941 */ /* 0x000fea0003800000 */
.L_x_344:
        /* <DEDUP_REMOVED lines=9> */
.L_x_347:
[----:B------:R-:W-:Y:S05]  /*d6b0*/  BSYNC B0 ;  /* 0x0000000000007941 */ /* 0x000fea0003800000 */
.L_x_346:
        /* <DEDUP_REMOVED lines=9> */
.L_x_349:
[----:B------:R-:W-:Y:S05]  /*d750*/  BSYNC B0 ;  /* 0x0000000000007941 */ /* 0x000fea0003800000 */
.L_x_348:
        /* <DEDUP_REMOVED lines=9> */
.L_x_351:
[----:B------:R-:W-:Y:S05]  /*d7f0*/  BSYNC B0 ;  /* 0x0000000000007941 */ /* 0x000fea0003800000 */
.L_x_350:
        /* <DEDUP_REMOVED lines=9> */
.L_x_353:
[----:B------:R-:W-:Y:S05]  /*d890*/  BSYNC B0 ;  /* 0x0000000000007941 */ /* 0x000fea0003800000 */
.L_x_352:
        /* <DEDUP_REMOVED lines=9> */
.L_x_355:
[----:B------:R-:W-:Y:S05]  /*d930*/  BSYNC B0 ;  /* 0x0000000000007941 */ /* 0x000fea0003800000 */
.L_x_354:
        /* <DEDUP_REMOVED lines=9> */
.L_x_357:
[----:B------:R-:W-:Y:S05]  /*d9d0*/  BSYNC B0 ;  /* 0x0000000000007941 */ /* 0x000fea0003800000 */
.L_x_356:
        /* <DEDUP_REMOVED lines=9> */
.L_x_359:
[----:B------:R-:W-:Y:S05]  /*da70*/  BSYNC B0 ;  /* 0x0000000000007941 */ /* 0x000fea0003800000 */
.L_x_358:
        /* <DEDUP_REMOVED lines=9> */
.L_x_361:
[----:B------:R-:W-:Y:S05]  /*db10*/  BSYNC B0 ;  /* 0x0000000000007941 */ /* 0x000fea0003800000 */
.L_x_360:
        /* <DEDUP_REMOVED lines=9> */
.L_x_363:
[----:B------:R-:W-:Y:S05]  /*dbb0*/  BSYNC B0 ;  /* 0x0000000000007941 */ /* 0x000fea0003800000 */
.L_x_362:
        /* <DEDUP_REMOVED lines=9> */
.L_x_365:
[----:B------:R-:W-:Y:S05]  /*dc50*/  BSYNC B0 ;  /* 0x0000000000007941 */ /* 0x000fea0003800000 */
.L_x_364:
        /* <DEDUP_REMOVED lines=9> */
.L_x_367:
[----:B------:R-:W-:Y:S05]  /*dcf0*/  BSYNC B0 ;  /* 0x0000000000007941 */ /* 0x000fea0003800000 */
.L_x_366:
        /* <DEDUP_REMOVED lines=9> */
.L_x_369:
[----:B------:R-:W-:Y:S05]  /*dd90*/  BSYNC B0 ;  /* 0x0000000000007941 */ /* 0x000fea0003800000 */
.L_x_368:
        /* <DEDUP_REMOVED lines=9> */
.L_x_371:
[----:B------:R-:W-:Y:S05]  /*de30*/  BSYNC B0 ;  /* 0x0000000000007941 */ /* 0x000fea0003800000 */
.L_x_370:
        /* <DEDUP_REMOVED lines=9> */
.L_x_373:
[----:B------:R-:W-:Y:S05]  /*ded0*/  BSYNC B0 ;  /* 0x0000000000007941 */ /* 0x000fea0003800000 */
.L_x_372:
        /* <DEDUP_REMOVED lines=9> */
.L_x_375:
[----:B------:R-:W-:Y:S05]  /*df70*/  BSYNC B0 ;  /* 0x0000000000007941 */ /* 0x000fea0003800000 */
.L_x_374:
        /* <DEDUP_REMOVED lines=9> */
.L_x_377:
[----:B------:R-:W-:Y:S05]  /*e010*/  BSYNC B0 ;  /* 0x0000000000007941 */ /* 0x000fea0003800000 */
.L_x_376:
        /* <DEDUP_REMOVED lines=9> */
.L_x_379:
[----:B------:R-:W-:Y:S05]  /*e0b0*/  BSYNC B0 ;  /* 0x0000000000007941 */ /* 0x000fea0003800000 */
.L_x_378:
        /* <DEDUP_REMOVED lines=9> */
.L_x_381:
[----:B------:R-:W-:Y:S05]  /*e150*/  BSYNC B0 ;  /* 0x0000000000007941 */ /* 0x000fea0003800000 */
.L_x_380:
        /* <DEDUP_REMOVED lines=9> */
.L_x_383:
[----:B------:R-:W-:Y:S05]  /*e1f0*/  BSYNC B0 ;  /* 0x0000000000007941 */ /* 0x000fea0003800000 */
.L_x_382:
        /* <DEDUP_REMOVED lines=9> */
.L_x_385:
[----:B------:R-:W-:Y:S05]  /*e290*/  BSYNC B0 ;  /* 0x0000000000007941 */ /* 0x000fea0003800000 */
.L_x_384:
        /* <DEDUP_REMOVED lines=9> */
.L_x_387:
[----:B------:R-:W-:Y:S05]  /*e330*/  BSYNC B0 ;  /* 0x0000000000007941 */ /* 0x000fea0003800000 */
.L_x_386:
        /* <DEDUP_REMOVED lines=9> */
.L_x_389:
[----:B------:R-:W-:Y:S05]  /*e3d0*/  BSYNC B0 ;  /* 0x0000000000007941 */ /* 0x000fea0003800000 */
.L_x_388:
        /* <DEDUP_REMOVED lines=9> */
.L_x_391:
[----:B------:R-:W-:Y:S05]  /*e470*/  BSYNC B0 ;  /* 0x0000000000007941 */ /* 0x000fea0003800000 */
.L_x_390:
        /* <DEDUP_REMOVED lines=9> */
.L_x_393:
[----:B------:R-:W-:Y:S05]  /*e510*/  BSYNC B0 ;  /* 0x0000000000007941 */ /* 0x000fea0003800000 */
.L_x_392:
        /* <DEDUP_REMOVED lines=9> */
.L_x_395:
[----:B------:R-:W-:Y:S05]  /*e5b0*/  BSYNC B0 ;  /* 0x0000000000007941 */ /* 0x000fea0003800000 */
.L_x_394:
        /* <DEDUP_REMOVED lines=9> */
.L_x_397:
[----:B------:R-:W-:Y:S05]  /*e650*/  BSYNC B0 ;  /* 0x0000000000007941 */ /* 0x000fea0003800000 */
.L_x_396:
        /* <DEDUP_REMOVED lines=9> */
.L_x_399:
[----:B------:R-:W-:Y:S05]  /*e6f0*/  BSYNC B0 ;  /* 0x0000000000007941 */ /* 0x000fea0003800000 */
.L_x_398:
        /* <DEDUP_REMOVED lines=8> */
[----:B------:R-:W-:Y:S02]  /*e780*/  PRMT R9, R5, 0x7610, R9 ;  /* 0x0000761005097816 */ /* 0x000fe40000000009 */
[----:B------:R-:W-:-:S05]  /*e790*/  @P2 MOV R5, R19 ;  /* 0x0000001300052202 */ /* 0x000fca0000000f00 */
[----:B------:R0:W-:Y:S01]  /*e7a0*/  @P2 STG.E.U16 desc[UR20][R4.64+0xf0], R9 ;  /* 0x0000f00904002986 */ /* 0x0001e2000c101514 */
[----:B------:R-:W-:Y:S05]  /*e7b0*/  @!P1 BRA `(.L_x_401) ;  /* 0x0000000000049947 */ /* 0x000fea0003800000 */
[----:B------:R4:W5:Y:S02]  /*e7c0*/  LDG.E.LTC128B.U16 R15, desc[UR20][R6.64+0xf2] ;  /* 0x0000f214060f7981 */ /* 0x000964000c1e1520 */
.L_x_401:
[----:B------:R-:W-:Y:S05]  /*e7d0*/  BSYNC B0 ;  /* 0x0000000000007941 */ /* 0x000fea0003800000 */
.L_x_400:
[----:B0----5:R-:W-:Y:S02]  /*e7e0*/  HADD2.F32 R4, -RZ, R15.H0_H0 ;  /* 0x2000000fff047230 */ /* 0x021fe40000004100 */
[----:B------:R-:W-:Y:S01]  /*e7f0*/  IMAD.X R12, RZ, RZ, R13, P0 ;  /* 0x000000ffff0c7224 */ /* 0x000fe200000e060d */
[----:B------:R-:W-:Y:S01]  /*e800*/  ISETP.GT.AND P0, PT, R14, 0xc0, PT ;  /* 0x000000c00e00780c */ /* 0x000fe20003f04270 */
[----:B-1234-:R-:W-:-:S04]  /*e810*/  IMAD.WIDE.U32 R6, R8, UR16, R10 ;  /* 0x0000001008067c25 */ /* 0x01efc8000f8e000a */
[----:B------:R-:W-:Y:S01]  /*e820*/  FMUL R4, R4, UR22 ;  /* 0x0000001604047c20 */ /* 0x000fe20008400000 */
[----:B------:R-:W-:Y:S01]  /*e830*/  ISETP.GT.AND P2, PT, R0, RZ, P0 ;  /* 0x000000ff0000720c */ /* 0x000fe20000744270 */
[----:B------:R-:W-:Y:S02]  /*e840*/  IMAD R5, R12, UR16, RZ ;  /* 0x000000100c057c24 */ /* 0x000fe4000f8e02ff */
[----:B------:R-:W-:Y:S02]  /*e850*/  FFMA R4, R151, UR11, R4 ;  /* 0x0000000b97047c23 */ /* 0x000fe40008000004 */
[----:B------:R-:W-:-:S03]  /*e860*/  IMAD R13, R8, UR17, R5 ;  /* 0x00000011080d7c24 */ /* 0x000fc6000f8e0205 */
[----:B------:R-:W-:Y:S01]  /*e870*/  F2FP.F16.F32.PACK_AB R9, RZ, R4 ;  /* 0x00000004ff09723e */ /* 0x000fe200000000ff */
[----:B------:R-:W-:Y:S01]  /*e880*/  IMAD.IADD R5, R7, 0x1, R13 ;  /* 0x0000000107057824 */ /* 0x000fe200078e020d */
[----:B------:R-:W-:-:S03]  /*e890*/  LEA R4, P3, R6, UR18, 0x1 ;  /* 0x0000001206047c11 */ /* 0x000fc6000f8608ff */
[----:B------:R0:W-:Y:S01]  /*e8a0*/  @P1 STG.E.U16 desc[UR20][R18.64+0xf2], R9 ;  /* 0x0000f20912001986 */ /* 0x0001e2000c101514 */
[----:B------:R-:W-:-:S05]  /*e8b0*/  LEA.HI.X R5, R6, UR19, R5, 0x1, P3 ;  /* 0x0000001306057c11 */ /* 0x000fca00098f0c05 */
[----:B------:R-:W2:Y:S01]  /*e8c0*/  @P2 LDG.E.LTC128B.U16 R15, desc[UR20][R4.64] ;  /* 0x00000014040f2981 */ /* 0x000ea2000c1e1520 */
[----:B------:R-:W-:Y:S01]  /*e8d0*/  UIMAD UR4, UR15, 0x180, URZ ;  /* 0x000001800f0478a4 */ /* 0x000fe2000f8e023f */
[----:B------:R-:W-:Y:S01]  /*e8e0*/  ISETP.GT.AND P3, PT, R0, 0x1, P0 ;  /* 0x000000010000780c */ /* 0x000fe20000764270 */
[----:B------:R-:W-:Y:S01]  /*e8f0*/  BSSY B0, `(.L_x_402) ;  /* 0x000000d000007945 */ /* 0x000fe20003800000 */
[----:B0-----:R-:W-:-:S04]  /*e900*/  IMAD.U32 R9, RZ, RZ, UR14 ;  /* 0x0000000eff097e24 */ /* 0x001fc8000f8e00ff */
[----:B------:R-:W-:-:S04]  /*e910*/  IMAD.WIDE.U32 R2, R9, 0x180, R2 ;  /* 0x0000018009027825 */ /* 0x000fc800078e0002 */
[----:B--2---:R-:W-:-:S05]  /*e920*/  HADD2.F32 R6, -RZ, R15.H0_H0 ;  /* 0x2000000fff067230 */ /* 0x004fca0000004100 */
[----:B------:R-:W-:-:S04]  /*e930*/  FMUL R7, R6, UR22 ;  /* 0x0000001606077c20 */ /* 0x000fc80008400000 */
[----:B------:R-:W-:-:S05]  /*e940*/  FFMA R7, R24, UR11, R7 ;  /* 0x0000000b18077c23 */ /* 0x000fca0008000007 */
[----:B------:R-:W-:Y:S02]  /*e950*/  F2FP.F16.F32.PACK_AB R6, RZ, R7 ;  /* 0x00000007ff06723e */ /* 0x000fe400000000ff */
[----:B------:R-:W-:Y:S02]  /*e960*/  IADD3 R7, R3, UR4, RZ ;  /* 0x0000000403077c10 */ /* 0x000fe4000fffe0ff */
[----:B------:R-:W-:Y:S01]  /*e970*/  PRMT R9, R6, 0x7610, R9 ;  /* 0x0000761006097816 */ /* 0x000fe20000000009 */
[----:B------:R-:W-:-:S05]  /*e980*/  @P2 IMAD.MOV.U32 R6, RZ, RZ, R2 ;  /* 0x000000ffff062224 */ /* 0x000fca00078e0002 */
[----:B------:R0:W-:Y:S01]  /*e990*/  @P2 STG.E.U16 desc[UR20][R6.64], R9 ;  /* 0x0000000906002986 */ /* 0x0001e2000c101514 */
[----:B------:R-:W-:Y:S05]  /*e9a0*/  @!P3 BRA `(.L_x_403) ;  /* 0x000000000004b947 */ /* 0x000fea0003800000 */
[----:B------:R1:W5:Y:S02]  /*e9b0*/  LDG.E.LTC128B.U16 R15, desc[UR20][R4.64+0x2] ;  /* 0x00000214040f7981 */ /* 0x000364000c1e1520 */
.L_x_403:
[----:B------:R-:W-:Y:S05]  /*e9c0*/  BSYNC B0 ;  /* 0x0000000000007941 */ /* 0x000fea0003800000 */
.L_x_402:
[----:B0-----:R-:W-:Y:S01]  /*e9d0*/  IMAD.WIDE.U32 R8, R8, R17, UR12 ;  /* 0x0000000c08087e25 */ /* 0x001fe2000f8e0011 */
[----:B------:R-:W-:Y:S01]  /*e9e0*/  ISETP.GT.AND P1, PT, R14, 0xc8, PT ;  /* 0x000000c80e00780c */ /* 0x000fe20003f24270 */
[----:B------:R-:W-:Y:S02]  /*e9f0*/  BSSY B0, `(.L_x_404) ;  /* 0x000000f000007945 */ /* 0x000fe40003800000 */
[----:B-----5:R-:W-:Y:S01]  /*ea00*/  HADD2.F32 R12, -RZ, R15.H0_H0 ;  /* 0x2000000fff0c7230 */ /* 0x020fe20000004100 */
[----:B------:R-:W-:Y:S02]  /*ea10*/  IADD3 R10, P2, R10, R8, RZ ;  /* 0x000000080a0a7210 */ /* 0x000fe40007f5e0ff */
[----:B------:R-:W-:Y:S02]  /*ea20*/  ISETP.GT.AND P4, PT, R0, RZ, P1 ;  /* 0x000000ff0000720c */ /* 0x000fe40000f84270 */
[----:B------:R-:W-:Y:S01]  /*ea30*/  FMUL R12, R12, UR22 ;  /* 0x000000160c0c7c20 */ /* 0x000fe20008400000 */
[----:B------:R-:W-:Y:S01]  /*ea40*/  IADD3.X R9, R11, R13, R9, P2, !PT ;  /* 0x0000000d0b097210 */ /* 0x000fe200017fe409 */
[----:B------:R-:W-:Y:S01]  /*ea50*/  @P3 IMAD.MOV.U32 R11, RZ, RZ, R7 ;  /* 0x000000ffff0b3224 */ /* 0x000fe200078e0007 */
[----:B------:R-:W-:Y:S01]  /*ea60*/  LEA R8, P2, R10, UR18, 0x1 ;  /* 0x000000120a087c11 */ /* 0x000fe2000f8408ff */
[----:B------:R-:W-:-:S03]  /*ea70*/  FFMA R12, R25, UR11, R12 ;  /* 0x0000000b190c7c23 */ /* 0x000fc6000800000c */
[----:B------:R-:W-:Y:S01]  /*ea80*/  LEA.HI.X R9, R10, UR19, R9, 0x1, P2 ;  /* 0x000000130a097c11 */ /* 0x000fe200090f0c09 */
[----:B------:R-:W-:Y:S01]  /*ea90*/  @P3 IMAD.MOV.U32 R10, RZ, RZ, R2 ;  /* 0x000000ffff0a3224 */ /* 0x000fe200078e0002 */
[----:B------:R-:W-:-:S05]  /*eaa0*/  F2FP.F16.F32.PACK_AB R12, RZ, R12 ;  /* 0x0000000cff0c723e */ /* 0x000fca00000000ff */
[----:B------:R0:W-:Y:S01]  /*eab0*/  @P3 STG.E.U16 desc[UR20][R10.64+0x2], R12 ;  /* 0x0000020c0a003986 */ /* 0x0001e2000c101514 */
[----:B------:R-:W-:Y:S05]  /*eac0*/  @!P4 BRA `(.L_x_405) ;  /* 0x000000000004c947 */ /* 0x000fea0003800000 */
[----:B------:R2:W5:Y:S02]  /*ead0*/  LDG.E.LTC128B.U16 R15, desc[UR20][R8.64] ;  /* 0x00000014080f7981 */ /* 0x000564000c1e1520 */
.L_x_405:
[----:B------:R-:W-:Y:S05]  /*eae0*/  BSYNC B0 ;  /* 0x0000000000007941 */ /* 0x000fea0003800000 */
.L_x_404:
[----:B0----5:R-:W-:Y:S01]  /*eaf0*/  HADD2.F32 R10, -RZ, R15.H0_H0 ;  /* 0x2000000fff0a7230 */ /* 0x021fe20000004100 */
[----:B------:R-:W-:Y:S01]  /*eb00*/  ISETP.GT.AND P3, PT, R0, 0x1, P1 ;  /* 0x000000010000780c */ /* 0x000fe20000f64270 */
[----:B------:R-:W-:Y:S03]  /*eb10*/  BSSY B0, `(.L_x_406) ;  /* 0x0000009000007945 */ /* 0x000fe60003800000 */
[----:B------:R-:W-:Y:S01]  /*eb20*/  FMUL R11, R10, UR22 ;  /* 0x000000160a0b7c20 */ /* 0x000fe20008400000 */
[----:B------:R-:W-:-:S03]  /*eb30*/  IADD3 R10, P2, R2, UR8, RZ ;  /* 0x00000008020a7c10 */ /* 0x000fc6000ff5e0ff */
[----:B------:R-:W-:-:S05]  /*eb40*/  FFMA R11, R26, UR11, R11 ;  /* 0x0000000b1a0b7c23 */ /* 0x000fca000800000b */
[----:B------:R-:W-:Y:S02]  /*eb50*/  F2FP.F16.F32.PACK_AB R12, RZ, R11 ;  /* 0x0000000bff0c723e */ /* 0x000fe400000000ff */
[----:B------:R-:W-:-:S05]  /*eb60*/  IADD3.X R11, R7, UR5, RZ, P2, !PT ;  /* 0x00000005070b7c10 */ /* 0x000fca00097fe4ff */
[----:B------:R0:W-:Y:S01]  /*eb70*/  @P4 STG.E.U16 desc[UR20][R10.64], R12 ;  /* 0x0000000c0a004986 */ /* 0x0001e2000c101514 */
[----:B------:R-:W-:Y:S05]  /*eb80*/  @!P3 BRA `(.L_x_407) ;  /* 0x000000000004b947 */ /* 0x000fea0003800000 */
[----:B------:R3:W5:Y:S02]  /*eb90*/  LDG.E.LTC128B.U16 R15, desc[UR20][R8.64+0x2] ;  /* 0x00000214080f7981 */ /* 0x000764000c1e1520 */
.L_x_407:
[----:B------:R-:W-:Y:S05]  /*eba0*/  BSYNC B0 ;  /* 0x0000000000007941 */ /* 0x000fea0003800000 */
.L_x_406:
        /* <DEDUP_REMOVED lines=9> */
.L_x_409:
[----:B------:R-:W-:Y:S05]  /*ec40*/  BSYNC B0 ;  /* 0x0000000000007941 */ /* 0x000fea0003800000 */
.L_x_408:
[----:B0----5:R-:W-:Y:S01]  /*ec50*/  HADD2.F32 R12, -RZ, R15.H0_H0 ;  /* 0x2000000fff0c7230 */ /* 0x021fe20000004100 */
[----:B------:R-:W-:Y:S01]  /*ec60*/  ISETP.GT.AND P3, PT, R0, 0x9, P0 ;  /* 0x000000090000780c */ /* 0x000fe20000764270 */
[----:B------:R-:W-:Y:S03]  /*ec70*/  BSSY B0, `(.L_x_410) ;  /* 0x000000a000007945 */ /* 0x000fe60003800000 */
[----:B------:R-:W-:Y:S01]  /*ec80*/  FMUL R13, R12, UR22 ;  /* 0x000000160c0d7c20 */ /* 0x000fe20008400000 */
[----:B------:R-:W-:-:S03]  /*ec90*/  @P4 MOV R12, R2 ;  /* 0x00000002000c4202 */ /* 0x000fc60000000f00 */
[----:B------:R-:W-:-:S05]  /*eca0*/  FFMA R13, R28, UR11, R13 ;  /* 0x0000000b1c0d7c23 */ /* 0x000fca000800000d */
[----:B------:R-:W-:-:S04]  /*ecb0*/  F2FP.F16.F32.PACK_AB R13, RZ, R13 ;  /* 0x0000000dff0d723e */ /* 0x000fc800000000ff */
[----:B------:R-:W-:Y:S01]  /*ecc0*/  PRMT R14, R13, 0x7610, R14 ;  /* 0x000076100d0e7816 */ /* 0x000fe2000000000e */
[----:B------:R-:W-:-:S05]  /*ecd0*/  @P4 IMAD.MOV.U32 R13, RZ, RZ, R7 ;  /* 0x000000ffff0d4224 */ /* 0x000fca00078e0007 */
[----:B------:R0:W-:Y:S01]  /*ece0*/  @P4 STG.E.U16 desc[UR20][R12.64+0x10], R14 ;  /* 0x0000100e0c004986 */ /* 0x0001e2000c101514 */
[----:B------:R-:W-:Y:S05]  /*ecf0*/  @!P3 BRA `(.L_x_411) ;  /* 0x000000000004b947 */ /* 0x000fea0003800000 */
[----:B------:R0:W5:Y:S02]  /*ed00*/  LDG.E.LTC128B.U16 R15, desc[UR20][R4.64+0x12] ;  /* 0x00001214040f7981 */ /* 0x000164000c1e1520 */
.L_x_411:
[----:B------:R-:W-:Y:S05]  /*ed10*/  BSYNC B0 ;  /* 0x0000000000007941 */ /* 0x000fea0003800000 */
.L_x_410:
[----:B0----5:R-:W-:Y:S01]  /*ed20*/  HADD2.F32 R12, -RZ, R15.H0_H0 ;  /* 0x2000000fff0c7230 */ /* 0x021fe20000004100 */
[----:B------:R-:W-:Y:S01]  /*ed30*/  ISETP.GT.AND P4, PT, R0, 0x8, P1 ;  /* 0x000000080000780c */ /* 0x000fe20000f84270 */
[----:B------:R-:W-:Y:S01]  /*ed40*/  @P3 IMAD.MOV.U32 R13, RZ, RZ, R7 ;  /* 0x000000ffff0d3224 */ /* 0x000fe200078e0007 */
[----:B------:R-:W-:Y:S02]  /*ed50*/  BSSY B0, `(.L_x_412) ;  /* 0x0000009000007945 */ /* 0x000fe40003800000 */
[----:B------:R-:W-:-:S04]  /*ed60*/  FMUL R12, R12, UR22 ;  /* 0x000000160c0c7c20 */ /* 0x000fc80008400000 */
[----:B------:R-:W-:-:S05]  /*ed70*/  FFMA R12, R29, UR11, R12 ;  /* 0x0000000b1d0c7c23 */ /* 0x000fca000800000c */
[----:B------:R-:W-:-:S04]  /*ed80*/  F2FP.F16.F32.PACK_AB R12, RZ, R12 ;  /* 0x0000000cff0c723e */ /* 0x000fc800000000ff */
[----:B------:R-:W-:Y:S01]  /*ed90*/  PRMT R14, R12, 0x7610, R14 ;  /* 0x000076100c0e7816 */ /* 0x000fe2000000000e */
[----:B------:R-:W-:-:S05]  /*eda0*/  @P3 IMAD.MOV.U32 R12, RZ, RZ, R2 ;  /* 0x000000ffff0c3224 */ /* 0x000fca00078e0002 */
[----:B------:R0:W-:Y:S01]  /*edb0*/  @P3 STG.E.U16 desc[UR20][R12.64+0x12], R14 ;  /* 0x0000120e0c003986 */ /* 0x0001e2000c101514 */
[----:B------:R-:W-:Y:S05]  /*edc0*/  @!P4 BRA `(.L_x_413) ;  /* 0x000000000004c947 */ /* 0x000fea0003800000 */
[----:B------:R0:W5:Y:S02]  /*edd0*/  LDG.E.LTC128B.U16 R15, desc[UR20][R8.64+0x10] ;  /* 0x00001014080f7981 */ /* 0x000164000c1e1520 */
.L_x_413:
[----:B------:R-:W-:Y:S05]  /*ede0*/  BSYNC B0 ;  /* 0x0000000000007941 */ /* 0x000fea0003800000 */
.L_x_412:
        /* <DEDUP_REMOVED lines=9> */
.L_x_415:
[----:B------:R-:W-:Y:S05]  /*ee80*/  BSYNC B0 ;  /* 0x0000000000007941 */ /* 0x000fea0003800000 */
.L_x_414:
        /* <DEDUP_REMOVED lines=9> */
.L_x_417:
[----:B------:R-:W-:Y:S05]  /*ef20*/  BSYNC B0 ;  /* 0x0000000000007941 */ /* 0x000fea0003800000 */
.L_x_416:
        /* <DEDUP_REMOVED lines=12> */
.L_x_419:
[----:B------:R-:W-:Y:S05]  /*eff0*/  BSYNC B0 ;  /* 0x0000000000007941 */ /* 0x000fea0003800000 */
.L_x_418:
        /* <DEDUP_REMOVED lines=12> */
.L_x_421:
[----:B------:R-:W-:Y:S05]  /*f0c0*/  BSYNC B0 ;  /* 0x0000000000007941 */ /* 0x000fea0003800000 */
.L_x_420:
        /* <DEDUP_REMOVED lines=9> */
.L_x_423:
[----:B------:R-:W-:Y:S05]  /*f160*/  BSYNC B0 ;  /* 0x0000000000007941 */ /* 0x000fea0003800000 */
.L_x_422:
        /* <DEDUP_REMOVED lines=9> */
.L_x_425:
[----:B------:R-:W-:Y:S05]  /*f200*/  BSYNC B0 ;  /* 0x0000000000007941 */ /* 0x000fea0003800000 */
.L_x_424:
        /* <DEDUP_REMOVED lines=12> */
.L_x_427:
[----:B------:R-:W-:Y:S05]  /*f2d0*/  BSYNC B0 ;  /* 0x0000000000007941 */ /* 0x000fea0003800000 */
.L_x_426:
        /* <DEDUP_REMOVED lines=12> */
.L_x_429:
[----:B------:R-:W-:Y:S05]  /*f3a0*/  BSYNC B0 ;  /* 0x0000000000007941 */ /* 0x000fea0003800000 */
.L_x_428:
        /* <DEDUP_REMOVED lines=9> */
.L_x_431:
[----:B------:R-:W-:Y:S05]  /*f440*/  BSYNC B0 ;  /* 0x0000000000007941 */ /* 0x000fea0003800000 */
.L_x_430:
        /* <DEDUP_REMOVED lines=9> */
.L_x_433:
[----:B------:R-:W-:Y:S05]  /*f4e0*/  BSYNC B0 ;  /* 0x0000000000007941 */ /* 0x000fea0003800000 */
.L_x_432:
        /* <DEDUP_REMOVED lines=12> */
.L_x_435:
[----:B------:R-:W-:Y:S05]  /*f5b0*/  BSYNC B0 ;  /* 0x0000000000007941 */ /* 0x000fea0003800000 */
.L_x_434:
        /* <DEDUP_REMOVED lines=12> */
.L_x_437:
[----:B------:R-:W-:Y:S05]  /*f680*/  BSYNC B0 ;  /* 0x0000000000007941 */ /* 0x000fea0003800000 */
.L_x_436:
        /* <DEDUP_REMOVED lines=9> */
.L_x_439:
[----:B------:R-:W-:Y:S05]  /*f720*/  BSYNC B0 ;  /* 0x0000000000007941 */ /* 0x000fea0003800000 */
.L_x_438:
        /* <DEDUP_REMOVED lines=9> */
.L_x_441:
[----:B------:R-:W-:Y:S05]  /*f7c0*/  BSYNC B0 ;  /* 0x0000000000007941 */ /* 0x000fea0003800000 */
.L_x_440:
        /* <DEDUP_REMOVED lines=12> */
.L_x_443:
[----:B------:R-:W-:Y:S05]  /*f890*/  BSYNC B0 ;  /* 0x0000000000007941 */ /* 0x000fea0003800000 */
.L_x_442:
        /* <DEDUP_REMOVED lines=12> */
.L_x_445:
[----:B------:R-:W-:Y:S05]  /*f960*/  BSYNC B0 ;  /* 0x0000000000007941 */ /* 0x000fea0003800000 */
.L_x_444:
        /* <DEDUP_REMOVED lines=9> */
.L_x_447:
[----:B------:R-:W-:Y:S05]  /*fa00*/  BSYNC B0 ;  /* 0x0000000000007941 */ /* 0x000fea0003800000 */
.L_x_446:
        /* <DEDUP_REMOVED lines=9> */
.L_x_449:
[----:B------:R-:W-:Y:S05]  /*faa0*/  BSYNC B0 ;  /* 0x0000000000007941 */ /* 0x000fea0003800000 */
.L_x_448:
        /* <DEDUP_REMOVED lines=12> */
.L_x_451:
[----:B------:R-:W-:Y:S05]  /*fb70*/  BSYNC B0 ;  /* 0x0000000000007941 */ /* 0x000fea0003800000 */
.L_x_450:
        /* <DEDUP_REMOVED lines=12> */
.L_x_453:
[----:B------:R-:W-:Y:S05]  /*fc40*/  BSYNC B0 ;  /* 0x0000000000007941 */ /* 0x000fea0003800000 */
.L_x_452:
[----:B-----5:R-:W-:Y:S01]  /*fc50*/  HADD2.F32 R11, -RZ, R15.H0_H0 ;  /* 0x2000000fff0b7230 */ /* 0x020fe20000004100 */
[----:B------:R-:W-:Y:S01]  /*fc60*/  ISETP.GT.AND P3, PT, R0, 0x31, P1 ;  /* 0x000000310000780c */ /* 0x000fe20000f64270 */
[----:B------:R-:W-:Y:S03]  /*fc70*/  BSSY B0, `(.L_x_454) ;  /* 0x0000008000007945 */ /* 0x000fe60003800000 */
[----:B------:R-:W-:-:S04]  /*fc80*/  FMUL R11, R11, UR22 ;  /* 0x000000160b0b7c20 */ /* 0x000fc80008400000 */
[----:B------:R-:W-:-:S05]  /*fc90*/  FFMA R11, R50, UR11, R11 ;  /* 0x0000000b320b7c23 */ /* 0x000fca000800000b */
[----:B0-----:R-:W-:Y:S02]  /*fca0*/  F2FP.F16.F32.PACK_AB R12, RZ, R11 ;  /* 0x0000000bff0c723e */ /* 0x001fe400000000ff */
[----:B------:R-:W-:-:S05]  /*fcb0*/  IADD3.X R11, R7, UR5, RZ, P2, !PT ;  /* 0x00000005070b7c10 */ /* 0x000fca00097fe4ff */
[----:B------:R0:W-:Y:S01]  /*fcc0*/  @P4 STG.E.U16 desc[UR20][R10.64+0x60], R12 ;  /* 0x0000600c0a004986 */ /* 0x0001e2000c101514 */
[----:B------:R-:W-:Y:S05]  /*fcd0*/  @!P3 BRA `(.L_x_455) ;  /* 0x000000000004b947 */ /* 0x000fea0003800000 */
[----:B------:R0:W5:Y:S02]  /*fce0*/  LDG.E.LTC128B.U16 R15, desc[UR20][R8.64+0x62] ;  /* 0x00006214080f7981 */ /* 0x000164000c1e1520 */
.L_x_455:
[----:B------:R-:W-:Y:S05]  /*fcf0*/  BSYNC B0 ;  /* 0x0000000000007941 */ /* 0x000fea0003800000 */
.L_x_454:
[----:B0----5:R-:W-:Y:S01]  /*fd00*/  HADD2.F32 R12, -RZ, R15.H0_H0 ;  /* 0x2000000fff0c7230 */ /* 0x021fe20000004100 */
[----:B------:R-:W-:Y:S01]  /*fd10*/  ISETP.GT.AND P2, PT, R0, 0x38, P0 ;  /* 0x000000380000780c */ /* 0x000fe20000744270 */
[----:B------:R-:W-:Y:S03]  /*fd20*/  BSSY B0, `(.L_x_456) ;  /* 0x000000a000007945 */ /* 0x000fe60003800000 */
        /* <DEDUP_REMOVED lines=9> */
.L_x_457:
[----:B------:R-:W-:Y:S05]  /*fdc0*/  BSYNC B0 ;  /* 0x0000000000007941 */ /* 0x000fea0003800000 */
.L_x_456:
[----:B0----5:R-:W-:Y:S01]  /*fdd0*/  HADD2.F32 R12, -RZ, R15.H0_H0 ;  /* 0x2000000fff0c7230 */ /* 0x021fe20000004100 */
[----:B------:R-:W-:Y:S01]  /*fde0*/  ISETP.GT.AND P3, PT, R0, 0x39, P0 ;  /* 0x000000390000780c */ /* 0x000fe20000764270 */
[----:B------:R-:W-:Y:S03]  /*fdf0*/  BSSY B0, `(.L_x_458) ;  /* 0x000000a000007945 */ /* 0x000fe60003800000 */
        /* <DEDUP_REMOVED lines=9> */
.L_x_459:
[----:B------:R-:W-:Y:S05]  /*fe90*/  BSYNC B0 ;  /* 0x0000000000007941 */ /* 0x000fea0003800000 */
.L_x_458:
[----:B0----5:R-:W-:Y:S01]  /*fea0*/  HADD2.F32 R12, -RZ, R15.H0_H0 ;  /* 0x2000000fff0c7230 */ /* 0x021fe20000004100 */
[----:B------:R-:W-:Y:S01]  /*feb0*/  ISETP.GT.AND P2, PT, R0, 0x38, P1 ;  /* 0x000000380000780c */ /* 0x000fe20000f44270 */
[----:B------:R-:W-:Y:S01]  /*fec0*/  @P3 IMAD.MOV.U32 R13, RZ, RZ, R7 ;  /* 0x000000ffff0d3224 */ /* 0x000fe200078e0007 */
[----:B------:R-:W-:Y:S02]  /*fed0*/  BSSY B0, `(.L_x_460) ;  /* 0x0000009000007945 */ /* 0x000fe40003800000 */
[----:B------:R-:W-:-:S04]  /*fee0*/  FMUL R12, R12, UR22 ;  /* 0x000000160c0c7c20 */ /* 0x000fc80008400000 */
[----:B------:R-:W-:-:S05]  /*fef0*/  FFMA R12, R53, UR11, R12 ;  /* 0x0000000b350c7c23 */ /* 0x000fca000800000c */
[----:B------:R-:W-:-:S04]  /*ff00*/  F2FP.F16.F32.PACK_AB R12, RZ, R12 ;  /* 0x0000000cff0c723e */ /* 0x000fc800000000ff */
[----:B------:R-:W-:Y:S02]  /*ff10*/  PRMT R14, R12, 0x7610, R14 ;  /* 0x000076100c0e7816 */ /* 0x000fe4000000000e */
[----:B------:R-:W-:-:S05]  /*ff20*/  @P3 MOV R12, R2 ;  /* 0x00000002000c3202 */ /* 0x000fca0000000f00 */
[----:B------:R0:W-:Y:S01]  /*ff30*/  @P3 STG.E.U16 desc[UR20][R12.64+0x72], R14 ;  /* 0x0000720e0c003986 */ /* 0x0001e2000c101514 */
[----:B------:R-:W-:Y:S05]  /*ff40*/  @!P2 BRA `(.L_x_461) ;  /* 0x000000000004a947 */ /* 0x000fea0003800000 */
[----:B------:R0:W5:Y:S02]  /*ff50*/  LDG.E.LTC128B.U16 R15, desc[UR20][R8.64+0x70] ;  /* 0x00007014080f7981 */ /* 0x000164000c1e1520 */
.L_x_461:
[----:B------:R-:W-:Y:S05]  /*ff60*/  BSYNC B0 ;  /* 0x0000000000007941 */ /* 0x000fea0003800000 */
.L_x_460:
[----:B0----5:R-:W-:Y:S01]  /*ff70*/  HADD2.F32 R12, -RZ, R15.H0_H0 ;  /* 0x2000000fff0c7230 */ /* 0x021fe20000004100 */
[----:B------:R-:W-:Y:S01]  /*ff80*/  ISETP.GT.AND P3, PT, R0, 0x39, P1 ;  /* 0x000000390000780c */ /* 0x000fe20000f64270 */
[----:B------:R-:W-:Y:S03]  /*ff90*/  BSSY B0, `(.L_x_462) ;  /* 0x000000a000007945 */ /* 0x000fe60003800000 */
[----:B------:R-:W-:Y:S01]  /*ffa0*/  FMUL R13, R12, UR22 ;  /* 0x000000160c0d7c20 */ /* 0x000fe20008400000 */
[----:B------:R-:W-:-:S03]  /*ffb0*/  VIADD R12, R2, UR8 ;  /* 0x00000008020c7c36 */ /* 0x000fc60008000000 */
[----:B------:R-:W-:-:S05]  /*ffc0*/  FFMA R13, R54, UR11, R13 ;  /* 0x0000000b360d7c23 */ /* 0x000fca000800000d */
[----:B------:R-:W-:-:S04]  /*ffd0*/  F2FP.F16.F32.PACK_AB R13, RZ, R13 ;  /* 0x0000000dff0d723e */ /* 0x000fc800000000ff */
[----:B------:R-:W-:Y:S01]  /*ffe0*/  PRMT R14, R13, 0x7610, R14 ;  /* 0x000076100d0e7816 */ /* 0x000fe2000000000e */
[----:B------:R-:W-:-:S05]  /*fff0*/  @P2 IMAD.MOV.U32 R13, RZ, RZ, R11 ;  /* 0x000000ffff0d2224 */ /* 0x000fca00078e000b */
[----:B------:R0:W-:Y:S01]  /*10000*/  @P2 STG.E.U16 desc[UR20][R12.64+0x70], R14 ;  /* 0x0000700e0c002986 */ /* 0x0001e2000c101514 */
[----:B------:R-:W-:Y:S05]  /*10010*/  @!P3 BRA `(.L_x_463) ;  /* 0x000000000004b947 */ /* 0x000fea0003800000 */
[----:B------:R0:W5:Y:S02]  /*10020*/  LDG.E.LTC128B.U16 R15, desc[UR20][R8.64+0x72] ;  /* 0x00007214080f7981 */ /* 0x000164000c1e1520 */
.L_x_463:
[----:B------:R-:W-:Y:S05]  /*10030*/  BSYNC B0 ;  /* 0x0000000000007941 */ /* 0x000fea0003800000 */
.L_x_462:
        /* <DEDUP_REMOVED lines=12> */
.L_x_465:
[----:B------:R-:W-:Y:S05]  /*10100*/  BSYNC B0 ;  /* 0x0000000000007941 */ /* 0x000fea0003800000 */
.L_x_464:
        /* <DEDUP_REMOVED lines=12> */
.L_x_467:
[----:B------:R-:W-:Y:S05]  /*101d0*/  BSYNC B0 ;  /* 0x0000000000007941 */ /* 0x000fea0003800000 */
.L_x_466:
        /* <DEDUP_REMOVED lines=12> */
.L_x_469:
[----:B------:R-:W-:Y:S05]  /*102a0*/  BSYNC B0 ;  /* 0x0000000000007941 */ /* 0x000fea0003800000 */
.L_x_468:
        /* <DEDUP_REMOVED lines=12> */
.L_x_471:
[----:B------:R-:W-:Y:S05]  /*10370*/  BSYNC B0 ;  /* 0x0000000000007941 */ /* 0x000fea0003800000 */
.L_x_470:
        /* <DEDUP_REMOVED lines=12> */
.L_x_473:
[----:B------:R-:W-:Y:S05]  /*10440*/  BSYNC B0 ;  /* 0x0000000000007941 */ /* 0x000fea0003800000 */
.L_x_472:
        /* <DEDUP_REMOVED lines=12> */
.L_x_475:
[----:B------:R-:W-:Y:S05]  /*10510*/  BSYNC B0 ;  /* 0x0000000000007941 */ /* 0x000fea0003800000 */
.L_x_474:
        /* <DEDUP_REMOVED lines=12> */
.L_x_477:
[----:B------:R-:W-:Y:S05]  /*105e0*/  BSYNC B0 ;  /* 0x0000000000007941 */ /* 0x000fea0003800000 */
.L_x_476:
        /* <DEDUP_REMOVED lines=12> */
.L_x_479:
[----:B------:R-:W-:Y:S05]  /*106b0*/  BSYNC B0 ;  /* 0x0000000000007941 */ /* 0x000fea0003800000 */
.L_x_478:
        /* <DEDUP_REMOVED lines=12> */
.L_x_481:
[----:B------:R-:W-:Y:S05]  /*10780*/  BSYNC B0 ;  /* 0x0000000000007941 */ /* 0x000fea0003800000 */
.L_x_480:
        /* <DEDUP_REMOVED lines=12> */
.L_x_483:
[----:B------:R-:W-:Y:S05]  /*10850*/  BSYNC B0 ;  /* 0x0000000000007941 */ /* 0x000fea0003800000 */
.L_x_482:
        /* <DEDUP_REMOVED lines=12> */
.L_x_485:
[----:B------:R-:W-:Y:S05]  /*10920*/  BSYNC B0 ;  /* 0x0000000000007941 */ /* 0x000fea0003800000 */
.L_x_484:
        /* <DEDUP_REMOVED lines=12> */
.L_x_487:
[----:B------:R-:W-:Y:S05]  /*109f0*/  BSYNC B0 ;  /* 0x0000000000007941 */ /* 0x000fea0003800000 */
.L_x_486:
        /* <DEDUP_REMOVED lines=12> */
.L_x_489:
[----:B------:R-:W-:Y:S05]  /*10ac0*/  BSYNC B0 ;  /* 0x0000000000007941 */ /* 0x000fea0003800000 */
.L_x_488:
        /* <DEDUP_REMOVED lines=12> */
.L_x_491:
[----:B------:R-:W-:Y:S05]  /*10b90*/  BSYNC B0 ;  /* 0x0000000000007941 */ /* 0x000fea0003800000 */
.L_x_490:
        /* <DEDUP_REMOVED lines=12> */
.L_x_493:
[----:B------:R-:W-:Y:S05]  /*10c60*/  BSYNC B0 ;  /* 0x0000000000007941 */ /* 0x000fea0003800000 */
.L_x_492:
        /* <DEDUP_REMOVED lines=12> */
.L_x_495:
[----:B------:R-:W-:Y:S05]  /*10d30*/  BSYNC B0 ;  /* 0x0000000000007941 */ /* 0x000fea0003800000 */
.L_x_494:
        /* <DEDUP_REMOVED lines=12> */
.L_x_497:
[----:B------:R-:W-:Y:S05]  /*10e00*/  BSYNC B0 ;  /* 0x0000000000007941 */ /* 0x000fea0003800000 */
.L_x_496:
        /* <DEDUP_REMOVED lines=12> */
.L_x_499:
[----:B------:R-:W-:Y:S05]  /*10ed0*/  BSYNC B0 ;  /* 0x0000000000007941 */ /* 0x000fea0003800000 */
.L_x_498:
        /* <DEDUP_REMOVED lines=12> */
.L_x_501:
[----:B------:R-:W-:Y:S05]  /*10fa0*/  BSYNC B0 ;  /* 0x0000000000007941 */ /* 0x000fea0003800000 */
.L_x_500:
        /* <DEDUP_REMOVED lines=12> */
.L_x_503:
[----:B------:R-:W-:Y:S05]  /*11070*/  BSYNC B0 ;  /* 0x0000000000007941 */ /* 0x000fea0003800000 */
.L_x_502:
        /* <DEDUP_REMOVED lines=12> */
.L_x_505:
[----:B------:R-:W-:Y:S05]  /*11140*/  BSYNC B0 ;  /* 0x0000000000007941 */ /* 0x000fea0003800000 */
.L_x_504:
        /* <DEDUP_REMOVED lines=12> */
.L_x_507:
[----:B------:R-:W-:Y:S05]  /*11210*/  BSYNC B0 ;  /* 0x0000000000007941 */ /* 0x000fea0003800000 */
.L_x_506:
        /* <DEDUP_REMOVED lines=12> */
.L_x_509:
[----:B------:R-:W-:Y:S05]  /*112e0*/  BSYNC B0 ;  /* 0x0000000000007941 */ /* 0x000fea0003800000 */
.L_x_508:
        /* <DEDUP_REMOVED lines=12> */
.L_x_511:
[----:B------:R-:W-:Y:S05]  /*113b0*/  BSYNC B0 ;  /* 0x0000000000007941 */ /* 0x000fea0003800000 */
.L_x_510:
        /* <DEDUP_REMOVED lines=12> */
.L_x_513:
[----:B------:R-:W-:Y:S05]  /*11480*/  BSYNC B0 ;  /* 0x0000000000007941 */ /* 0x000fea0003800000 */
.L_x_512:
        /* <DEDUP_REMOVED lines=12> */
.L_x_515:
[----:B------:R-:W-:Y:S05]  /*11550*/  BSYNC B0 ;  /* 0x0000000000007941 */ /* 0x000fea0003800000 */
.L_x_514:
        /* <DEDUP_REMOVED lines=12> */
.L_x_517:
[----:B------:R-:W-:Y:S05]  /*11620*/  BSYNC B0 ;  /* 0x0000000000007941 */ /* 0x000fea0003800000 */
.L_x_516:
        /* <DEDUP_REMOVED lines=12> */
.L_x_519:
[----:B------:R-:W-:Y:S05]  /*116f0*/  BSYNC B0 ;  /* 0x0000000000007941 */ /* 0x000fea0003800000 */
.L_x_518:
        /* <DEDUP_REMOVED lines=12> */
.L_x_521:
[----:B------:R-:W-:Y:S05]  /*117c0*/  BSYNC B0 ;  /* 0x0000000000007941 */ /* 0x000fea0003800000 */
.L_x_520:
        /* <DEDUP_REMOVED lines=12> */
.L_x_523:
[----:B------:R-:W-:Y:S05]  /*11890*/  BSYNC B0 ;  /* 0x0000000000007941 */ /* 0x000fea0003800000 */
.L_x_522:
[----:B01--45:R-:W-:Y:S01]  /*118a0*/  HADD2.F32 R4, -RZ, R15.H0_H0 ;  /* 0x2000000fff047230 */ /* 0x033fe20000004100 */
[----:B------:R-:W-:Y:S01]  /*118b0*/  @P0 MOV R6, R2 ;  /* 0x0000000200060202 */ /* 0x000fe20000000f00 */
[----:B------:R-:W-:Y:S01]  /*118c0*/  BSSY B0, `(.L_x_524) ;  /* 0x0000008000007945 */ /* 0x000fe20003800000 */
[----:B------:R-:W-:Y:S02]  /*118d0*/  ISETP.GT.AND P2, PT, R0, 0x78, P1 ;  /* 0x000000780000780c */ /* 0x000fe40000f44270 */
[----:B------:R-:W-:-:S04]  /*118e0*/  FMUL R4, R4, UR22 ;  /* 0x0000001604047c20 */ /* 0x000fc80008400000 */
[----:B------:R-:W-:-:S05]  /*118f0*/  FFMA R4, R85, UR11, R4 ;  /* 0x0000000b55047c23 */ /* 0x000fca0008000004 */
[----:B------:R-:W-:-:S05]  /*11900*/  F2FP.F16.F32.PACK_AB R4, RZ, R4 ;  /* 0x00000004ff04723e */ /* 0x000fca00000000ff */
[----:B------:R0:W-:Y:S01]  /*11910*/  @P0 STG.E.U16 desc[UR20][R6.64+0xf2], R4 ;  /* 0x0000f20406000986 */ /* 0x0001e2000c101514 */
[----:B------:R-:W-:Y:S05]  /*11920*/  @!P2 BRA `(.L_x_525) ;  /* 0x000000000004a947 */ /* 0x000fea0003800000 */
[----:B------:R1:W5:Y:S02]  /*11930*/  LDG.E.LTC128B.U16 R15, desc[UR20][R8.64+0xf0] ;  /* 0x0000f014080f7981 */ /* 0x000364000c1e1520 */
.L_x_525:
[----:B------:R-:W-:Y:S05]  /*11940*/  BSYNC B0 ;  /* 0x0000000000007941 */ /* 0x000fea0003800000 */
.L_x_524:
        /* <DEDUP_REMOVED lines=12> */
.L_x_527:
[----:B------:R-:W-:Y:S05]  /*11a10*/  BSYNC B0 ;  /* 0x0000000000007941 */ /* 0x000fea0003800000 */
.L_x_526:
[----:B-----5:R-:W-:Y:S02]  /*11a20*/  HADD2.F32 R15, -RZ, R15.H0_H0 ;  /* 0x2000000fff0f7230 */ /* 0x020fe40000004100 */
[----:B------:R-:W-:-:S03]  /*11a30*/  VIADD R2, R2, UR8 ;  /* 0x0000000802027c36 */ /* 0x000fc60008000000 */
[----:B0-----:R-:W-:-:S04]  /*11a40*/  FMUL R0, R15, UR22 ;  /* 0x000000160f007c20 */ /* 0x001fc80008400000 */
[----:B------:R-:W-:Y:S01]  /*11a50*/  FFMA R0, R87, UR11, R0 ;  /* 0x0000000b57007c23 */ /* 0x000fe20008000000 */
[----:B------:R-:W-:Y:S06]  /*11a60*/  @!P1 EXIT ;  /* 0x000000000000994d */ /* 0x000fec0003800000 */
[----:B------:R-:W-:Y:S02]  /*11a70*/  F2FP.F16.F32.PACK_AB R0, RZ, R0 ;  /* 0x00000000ff00723e */ /* 0x000fe400000000ff */
[----:B------:R-:W-:-:S05]  /*11a80*/  MOV R3, R11 ;  /* 0x0000000b00037202 */ /* 0x000fca0000000f00 */
[----:B------:R-:W-:Y:S01]  /*11a90*/  STG.E.U16 desc[UR20][R2.64+0xf2], R0 ;  /* 0x0000f20002007986 */ /* 0x000fe2000c101514 */
[----:B------:R-:W-:Y:S05]  /*11aa0*/  EXIT ;  /* 0x000000000000794d */ /* 0x000fea0003800000 */
.L_x_25:
[----:B------:R-:W2:Y:S01]  /*11ab0*/  LDL.LU R7, [R1+0x8] ;  /* 0x0000080001077983 */ /* 0x000ea20000300800 */
[----:B------:R-:W-:-:S03]  /*11ac0*/  ULDC.64 UR6, c[0x0][0x5c8] ;  /* 0x0001720000067ab9 */ /* 0x000fc60000000a00 */
[----:B------:R-:W3:Y:S04]  /*11ad0*/  LDL.LU R6, [R1+0xc] ;  /* 0x00000c0001067983 */ /* 0x000ee80000300800 */
[----:B------:R-:W4:Y:S04]  /*11ae0*/  LDL.LU R8, [R1+0x18] ;  /* 0x0000180001087983 */ /* 0x000f280000300800 */
[----:B------:R-:W5:Y:S04]  /*11af0*/  LDL.LU R252, [R1+0x4c] ;  /* 0x00004c0001fc7983 */ /* 0x000f680000300800 */
        /* <DEDUP_REMOVED lines=35> */
[----:B------:R-:W5:Y:S01]  /*11d30*/  LDL.LU R232, [R1+0xdc] ;  /* 0x0000dc0001e87983 */ /* 0x000f620000300800 */
[----:B------:R-:W-:-:S03]  /*11d40*/  LEA R2, P2, R4, UR6, 0x1 ;  /* 0x0000000604027c11 */ /* 0x000fc6000f8408ff */
[----:B------:R-:W5:Y:S04]  /*11d50*/  LDL.LU R231, [R1+0xe0] ;  /* 0x0000e00001e77983 */ /* 0x000f680000300800 */
[----:B------:R-:W5:Y:S04]  /*11d60*/  LDL.LU R233, [R1+0xe4] ;  /* 0x0000e40001e97983 */ /* 0x000f680000300800 */
[----:B------:R-:W5:Y:S04]  /*11d70*/  LDL.LU R234, [R1+0xe8] ;  /* 0x0000e80001ea7983 */ /* 0x000f680000300800 */
[----:B------:R-:W5:Y:S01]  /*11d80*/  LDL.LU R235, [R1+0xec] ;  /* 0x0000ec0001eb7983 */ /* 0x000f620000300800 */
[----:B------:R-:W-:-:S03]  /*11d90*/  LEA.HI.X R3, R4, UR7, R3, 0x1, P2 ;  /* 0x0000000704037c11 */ /* 0x000fc600090f0c03 */
[----:B------:R-:W5:Y:S04]  /*11da0*/  LDL.LU R236, [R1+0xf0] ;  /* 0x0000f00001ec7983 */ /* 0x000f680000300800 */
[----:B------:R-:W5:Y:S04]  /*11db0*/  LDL.LU R237, [R1+0xf4] ;  /* 0x0000f40001ed7983 */ /* 0x000f680000300800 */
[----:B------:R-:W5:Y:S04]  /*11dc0*/  LDL.LU R238, [R1+0xf8] ;  /* 0x0000f80001ee7983 */ /* 0x000f680000300800 */
[----:B------:R-:W5:Y:S04]  /*11dd0*/  LDL.LU R239, [R1+0xfc] ;  /* 0x0000fc0001ef7983 */ /* 0x000f680000300800 */
[----:B------:R-:W4:Y:S04]  /*11de0*/  LDL.LU R4, [R1+0x4] ;  /* 0x0000040001047983 */ /* 0x000f280000300800 */
[----:B------:R-:W5:Y:S01]  /*11df0*/  LDL.LU R5, [R1] ;  /* 0x0000000001057983 */ /* 0x000f620000300800 */
[----:B------:R-:W-:Y:S01]  /*11e00*/  ISETP.GT.AND P2, PT, R0, 0x1, P0 ;  /* 0x000000010000780c */ /* 0x000fe20000744270 */
[----:B------:R-:W-:-:S02]  /*11e10*/  USHF.L.U32 UR9, UR4, 0x1, URZ ;  /* 0x0000000104097899 */ /* 0x000fc4000800063f */
[----:B------:R-:W-:Y:S01]  /*11e20*/  USHF.L.U64.HI UR8, UR4, 0x1, UR5 ;  /* 0x0000000104087899 */ /* 0x000fe20008010205 */
[----:B--2---:R-:W-:Y:S01]  /*11e30*/  FMUL R7, R7, UR11 ;  /* 0x0000000b07077c20 */ /* 0x004fe20008400000 */
[----:B---3--:R-:W-:-:S04]  /*11e40*/  FMUL R6, R6, UR11 ;  /* 0x0000000b06067c20 */ /* 0x008fc80008400000 */
[----:B------:R-:W-:Y:S02]  /*11e50*/  F2FP.F16.F32.PACK_AB R7, RZ, R7 ;  /* 0x00000007ff07723e */ /* 0x000fe400000000ff */
[----:B------:R-:W-:Y:S01]  /*11e60*/  F2FP.F16.F32.PACK_AB R6, RZ, R6 ;  /* 0x00000006ff06723e */ /* 0x000fe200000000ff */
[----:B----4-:R-:W-:Y:S01]  /*11e70*/  FMUL R4, R4, UR11 ;  /* 0x0000000b04047c20 */ /* 0x010fe20008400000 */
[----:B-----5:R-:W-:-:S04]  /*11e80*/  FMUL R5, R5, UR11 ;  /* 0x0000000b05057c20 */ /* 0x020fc80008400000 */
[----:B------:R-:W-:Y:S02]  /*11e90*/  F2FP.F16.F32.PACK_AB R4, RZ, R4 ;  /* 0x00000004ff04723e */ /* 0x000fe400000000ff */
[----:B------:R-:W-:-:S03]  /*11ea0*/  F2FP.F16.F32.PACK_AB R5, RZ, R5 ;  /* 0x00000005ff05723e */ /* 0x000fc600000000ff */
[----:B------:R1:W-:Y:S04]  /*11eb0*/  @P2 STG.E.U16 desc[UR20][R2.64+0x2], R4 ;  /* 0x0000020402002986 */ /* 0x0003e8000c101514 */
[----:B------:R2:W-:Y:S01]  /*11ec0*/  @P1 STG.E.U16 desc[UR20][R2.64], R5 ;  /* 0x0000000502001986 */ /* 0x0005e2000c101514 */
[----:B------:R-:W-:-:S04]  /*11ed0*/  ISETP.GT.AND P1, PT, R14, 0x8, PT ;  /* 0x000000080e00780c */ /* 0x000fc80003f24270 */
[----:B------:R-:W-:Y:S02]  /*11ee0*/  ISETP.GT.AND P2, PT, R0, RZ, P1 ;  /* 0x000000ff0000720c */ /* 0x000fe40000f44270 */
[----:B-1----:R-:W-:-:S04]  /*11ef0*/  IADD3 R4, P3, R2, UR9, RZ ;  /* 0x0000000902047c10 */ /* 0x002fc8000ff7e0ff */
[----:B--2---:R-:W-:-:S07]  /*11f00*/  IADD3.X R5, R3, UR8, RZ, P3, !PT ;  /* 0x0000000803057c10 */ /* 0x004fce0009ffe4ff */
[----:B------:R1:W-:Y:S01]  /*11f10*/  @P2 STG.E.U16 desc[UR20][R4.64], R7 ;  /* 0x0000000704002986 */ /* 0x0003e2000c101514 */
[----:B------:R-:W-:-:S03]  /*11f20*/  ISETP.GT.AND P2, PT, R0, 0x1, P1 ;  /* 0x000000010000780c */ /* 0x000fc60000f44270 */
[----:B-1----:R-:W2:Y:S10]  /*11f30*/  LDL.LU R7, [R1+0x14] ;  /* 0x0000140001077983 */ /* 0x002eb40000300800 */
[----:B------:R1:W-:Y:S04]  /*11f40*/  @P2 STG.E.U16 desc[UR20][R4.64+0x2], R6 ;  /* 0x0000020604002986 */ /* 0x0003e8000c101514 */
[----:B-1----:R-:W3:Y:S01]  /*11f50*/  LDL.LU R6, [R1+0x10] ;  /* 0x0000100001067983 */ /* 0x002ee20000300800 */
[----:B------:R-:W-:Y:S01]  /*11f60*/  ISETP.GT.AND P2, PT, R0, 0x8, P0 ;  /* 0x000000080000780c */ /* 0x000fe20000744270 */
[----:B------:R-:W-:Y:S01]  /*11f70*/  FMUL R8, R8, UR11 ;  /* 0x0000000b08087c20 */ /* 0x000fe20008400000 */
[----:B------:R-:W-:-:S02]  /*11f80*/  ISETP.GT.AND P3, PT, R0, 0x9, P0 ;  /* 0x000000090000780c */ /* 0x000fc40000764270 */
[----:B------:R-:W-:Y:S01]  /*11f90*/  ISETP.GT.AND P4, PT, R0, 0x8, P1 ;  /* 0x000000080000780c */ /* 0x000fe20000f84270 */
[----:B--2---:R-:W-:-:S05]  /*11fa0*/  FMUL R7, R7, UR11 ;  /* 0x0000000b07077c20 */ /* 0x004fca0008400000 */
[----:B------:R-:W-:Y:S01]  /*11fb0*/  F2FP.F16.F32.PACK_AB R7, RZ, R7 ;  /* 0x00000007ff07723e */ /* 0x000fe200000000ff */
[----:B---3--:R-:W-:-:S05]  /*11fc0*/  FMUL R6, R6, UR11 ;  /* 0x0000000b06067c20 */ /* 0x008fca0008400000 */
[----:B------:R-:W-:-:S04]  /*11fd0*/  F2FP.F16.F32.PACK_AB R6, RZ, R6 ;  /* 0x00000006ff06723e */ /* 0x000fc800000000ff */
[----:B------:R-:W-:Y:S02]  /*11fe0*/  PRMT R9, R6, 0x7610, R9 ;  /* 0x0000761006097816 */ /* 0x000fe40000000009 */
[----:B------:R-:W-:Y:S01]  /*11ff0*/  F2FP.F16.F32.PACK_AB R6, RZ, R8 ;  /* 0x00000008ff06723e */ /* 0x000fe200000000ff */
[----:B------:R1:W-:Y:S04]  /*12000*/  @P3 STG.E.U16 desc[UR20][R2.64+0x12], R7 ;  /* 0x0000120702003986 */ /* 0x0003e8000c101514 */
[----:B------:R-:W2:Y:S04]  /*12010*/  LDL.LU R8, [R1+0x28] ;  /* 0x0000280001087983 */ /* 0x000ea80000300800 */
[----:B------:R-:W-:Y:S04]  /*12020*/  @P2 STG.E.U16 desc[UR20][R2.64+0x10], R9 ;  /* 0x0000100902002986 */ /* 0x000fe8000c101514 */
[----:B-1----:R-:W3:Y:S04]  /*12030*/  LDL.LU R7, [R1+0x24] ;  /* 0x0000240001077983 */ /* 0x002ee80000300800 */
[----:B------:R1:W-:Y:S04]  /*12040*/  @P4 STG.E.U16 desc[UR20][R4.64+0x10], R6 ;  /* 0x0000100604004986 */ /* 0x0003e8000c101514 */
[----:B-1----:R-:W4:Y:S01]  /*12050*/  LDL.LU R6, [R1+0x1c] ;  /* 0x00001c0001067983 */ /* 0x002f220000300800 */
[----:B------:R-:W-:Y:S01]  /*12060*/  ISETP.GT.AND P2, PT, R0, 0x9, P1 ;  /* 0x000000090000780c */ /* 0x000fe20000f44270 */
[----:B----4-:R-:W-:-:S05]  /*12070*/  FMUL R6, R6, UR11 ;  /* 0x0000000b06067c20 */ /* 0x010fca0008400000 */
[----:B------:R-:W-:-:S07]  /*12080*/  F2FP.F16.F32.PACK_AB R6, RZ, R6 ;  /* 0x00000006ff06723e */ /* 0x000fce00000000ff */
[----:B------:R1:W-:Y:S04]  /*12090*/  @P2 STG.E.U16 desc[UR20][R4.64+0x12], R6 ;  /* 0x0000120604002986 */ /* 0x0003e8000c101514 */
[----:B-1----:R-:W4:Y:S01]  /*120a0*/  LDL.LU R6, [R1+0x20] ;  /* 0x0000200001067983 */ /* 0x002f220000300800 */
[----:B--2---:R-:W-:Y:S01]  /*120b0*/  FMUL R8, R8, UR11 ;  /* 0x0000000b08087c20 */ /* 0x004fe20008400000 */
[C---:B------:R-:W-:Y:S01]  /*120c0*/  ISETP.GT.AND P2, PT, R0.reuse, 0x10, P0 ;  /* 0x000000100000780c */ /* 0x040fe20000744270 */
[----:B---3--:R-:W-:Y:S01]  /*120d0*/  FMUL R7, R7, UR11 ;  /* 0x0000000b07077c20 */ /* 0x008fe20008400000 */
[C---:B------:R-:W-:Y:S02]  /*120e0*/  ISETP.GT.AND P3, PT, R0.reuse, 0x11, P0 ;  /* 0x000000110000780c */ /* 0x040fe40000764270 */
[----:B------:R-:W-:-:S02]  /*120f0*/  ISETP.GT.AND P4, PT, R0, 0x10, P1 ;  /* 0x000000100000780c */ /* 0x000fc40000f84270 */
[----:B------:R-:W-:Y:S01]  /*12100*/  F2FP.F16.F32.PACK_AB R7, RZ, R7 ;  /* 0x00000007ff07723e */ /* 0x000fe200000000ff */
[----:B----4-:R-:W-:-:S05]  /*12110*/  FMUL R6, R6, UR11 ;  /* 0x0000000b06067c20 */ /* 0x010fca0008400000 */
[----:B------:R-:W-:-:S04]  /*12120*/  F2FP.F16.F32.PACK_AB R6, RZ, R6 ;  /* 0x00000006ff06723e */ /* 0x000fc800000000ff */
[----:B------:R-:W-:Y:S02]  /*12130*/  PRMT R9, R6, 0x7610, R9 ;  /* 0x0000761006097816 */ /* 0x000fe40000000009 */
[----:B------:R-:W-:Y:S02]  /*12140*/  F2FP.F16.F32.PACK_AB R6, RZ, R8 ;  /* 0x00000008ff06723e */ /* 0x000fe400000000ff */
[----:B------:R-:W2:Y:S04]  /*12150*/  LDL.LU R8, [R1+0x2c] ;  /* 0x00002c0001087983 */ /* 0x000ea80000300800 */
[----:B------:R1:W-:Y:S01]  /*12160*/  @P2 STG.E.U16 desc[UR20][R2.64+0x20], R9 ;  /* 0x0000200902002986 */ /* 0x0003e2000c101514 */
[----:B------:R-:W-:-:S03]  /*12170*/  ISETP.GT.AND P2, PT, R0, 0x11, P1 ;  /* 0x000000110000780c */ /* 0x000fc60000f44270 */
[----:B------:R-:W-:Y:S04]  /*12180*/  @P3 STG.E.U16 desc[UR20][R2.64+0x22], R7 ;  /* 0x0000220702003986 */ /* 0x000fe8000c101514 */
[----:B------:R3:W-:Y:S04]  /*12190*/  @P4 STG.E.U16 desc[UR20][R4.64+0x20], R6 ;  /* 0x0000200604004986 */ /* 0x0007e8000c101514 */
[----:B-1----:R-:W4:Y:S01]  /*121a0*/  LDL.LU R9, [R1+0x34] ;  /* 0x0000340001097983 */ /* 0x002f220000300800 */
[----:B--2---:R-:W-:-:S05]  /*121b0*/  FMUL R8, R8, UR11 ;  /* 0x0000000b08087c20 */ /* 0x004fca0008400000 */
[----:B------:R-:W-:-:S04]  /*121c0*/  F2FP.F16.F32.PACK_AB R8, RZ, R8 ;  /* 0x00000008ff08723e */ /* 0x000fc800000000ff */
[----:B---3--:R-:W-:Y:S02]  /*121d0*/  PRMT R6, R8, 0x7610, R6 ;  /* 0x0000761008067816 */ /* 0x008fe40000000006 */
[----:B------:R-:W2:Y:S04]  /*121e0*/  LDL.LU R8, [R1+0x30] ;  /* 0x0000300001087983 */ /* 0x000ea80000300800 */
[----:B------:R1:W-:Y:S04]  /*121f0*/  @P2 STG.E.U16 desc[UR20][R4.64+0x22], R6 ;  /* 0x0000220604002986 */ /* 0x0003e8000c101514 */
[----:B-1----:R-:W3:Y:S01]  /*12200*/  LDL.LU R6, [R1+0x3c] ;  /* 0x00003c0001067983 */ /* 0x002ee20000300800 */
[----:B------:R-:W-:Y:S01]  /*12210*/  ISETP.GT.AND P2, PT, R0, 0x18, P0 ;  /* 0x000000180000780c */ /* 0x000fe20000744270 */
[----:B----4-:R-:W-:Y:S01]  /*12220*/  FMUL R9, R9, UR11 ;  /* 0x0000000b09097c20 */ /* 0x010fe20008400000 */
[----:B--2---:R-:W-:-:S05]  /*12230*/  FMUL R8, R8, UR11 ;  /* 0x0000000b08087c20 */ /* 0x004fca0008400000 */
[----:B------:R-:W-:Y:S02]  /*12240*/  F2FP.F16.F32.PACK_AB R7, RZ, R8 ;  /* 0x00000008ff07723e */ /* 0x000fe400000000ff */
[----:B------:R-:W-:Y:S02]  /*12250*/  F2FP.F16.F32.PACK_AB R8, RZ, R9 ;  /* 0x00000009ff08723e */ /* 0x000fe400000000ff */
[----:B------:R-:W2:Y:S01]  /*12260*/  LDL.LU R9, [R1+0x38] ;  /* 0x0000380001097983 */ /* 0x000ea20000300800 */
[C---:B------:R-:W-:Y:S02]  /*12270*/  ISETP.GT.AND P3, PT, R0.reuse, 0x19, P0 ;  /* 0x000000190000780c */ /* 0x040fe40000764270 */
[----:B------:R-:W-:Y:S01]  /*12280*/  ISETP.GT.AND P4, PT, R0, 0x18, P1 ;  /* 0x000000180000780c */ /* 0x000fe20000f84270 */
[----:B------:R1:W-:Y:S01]  /*12290*/  @P2 STG.E.U16 desc[UR20][R2.64+0x30], R7 ;  /* 0x0000300702002986 */ /* 0x0003e2000c101514 */
[----:B---3--:R-:W-:-:S05]  /*122a0*/  FMUL R6, R6, UR11 ;  /* 0x0000000b06067c20 */ /* 0x008fca0008400000 */
[----:B------:R-:W-:Y:S01]  /*122b0*/  F2FP.F16.F32.PACK_AB R6, RZ, R6 ;  /* 0x00000006ff06723e */ /* 0x000fe200000000ff */
[----:B-1----:R-:W3:Y:S03]  /*122c0*/  LDL.LU R7, [R1+0x44] ;  /* 0x0000440001077983 */ /* 0x002ee60000300800 */
[----:B------:R-:W-:Y:S02]  /*122d0*/  PRMT R10, R6, 0x7610, R10 ;  /* 0x00007610060a7816 */ /* 0x000fe4000000000a */
[----:B------:R-:W4:Y:S04]  /*122e0*/  LDL.LU R6, [R1+0x40] ;  /* 0x0000400001067983 */ /* 0x000f280000300800 */
[----:B------:R1:W-:Y:S01]  /*122f0*/  @P3 STG.E.U16 desc[UR20][R2.64+0x32], R8 ;  /* 0x0000320802003986 */ /* 0x0003e2000c101514 */
[----:B------:R-:W-:-:S02]  /*12300*/  ISETP.GT.AND P2, PT, R0, 0x19, P1 ;  /* 0x000000190000780c */ /* 0x000fc40000f44270 */
[----:B------:R-:W-:Y:S01]  /*12310*/  ISETP.GT.AND P5, PT, R0, 0x30, P1 ;  /* 0x000000300000780c */ /* 0x000fe20000fa4270 */
[----:B------:R-:W-:Y:S01]  /*12320*/  FMUL R12, R12, UR11 ;  /* 0x0000000b0c0c7c20 */ /* 0x000fe20008400000 */
        /* <DEDUP_REMOVED lines=31> */
[----:B------:R-:W-:-:S02]  /*12520*/  USHF.L.U32 UR6, UR14, 0x6, URZ ;  /* 0x000000060e067899 */ /* 0x000fc4000800063f */
[----:B------:R-:W-:Y:S01]  /*12530*/  USHF.L.U64.HI UR7, UR14, 0x6, UR15 ;  /* 0x000000060e077899 */ /* 0x000fe2000801020f */
[----:B------:R-:W-:Y:S01]  /*12540*/  FMUL R152, R152, UR11 ;  /* 0x0000000b98987c20 */ /* 0x000fe20008400000 */
[----:B------:R-:W-:Y:S01]  /*12550*/  FMUL R153, R153, UR11 ;  /* 0x0000000b99997c20 */ /* 0x000fe20008400000 */
[----:B------:R-:W-:Y:S01]  /*12560*/  FMUL R154, R154, UR11 ;  /* 0x0000000b9a9a7c20 */ /* 0x000fe20008400000 */
[----:B------:R-:W-:Y:S01]  /*12570*/  FMUL R155, R155, UR11 ;  /* 0x0000000b9b9b7c20 */ /* 0x000fe20008400000 */
[----:B--2---:R-:W-:-:S05]  /*12580*/  FMUL R9, R9, UR11 ;  /* 0x0000000b09097c20 */ /* 0x004fca0008400000 */
[----:B------:R-:W-:Y:S01]  /*12590*/  F2FP.F16.F32.PACK_AB R9, RZ, R9 ;  /* 0x00000009ff09723e */ /* 0x000fe200000000ff */
[----:B----4-:R-:W-:-:S05]  /*125a0*/  FMUL R6, R6, UR11 ;  /* 0x0000000b06067c20 */ /* 0x010fca0008400000 */
[----:B-1----:R-:W-:Y:S02]  /*125b0*/  F2FP.F16.F32.PACK_AB R8, RZ, R6 ;  /* 0x00000006ff08723e */ /* 0x002fe400000000ff */
[----:B------:R-:W2:Y:S04]  /*125c0*/  LDL.LU R6, [R1+0x48] ;  /* 0x0000480001067983 */ /* 0x000ea80000300800 */
[----:B------:R1:W-:Y:S04]  /*125d0*/  @P4 STG.E.U16 desc[UR20][R4.64+0x30], R9 ;  /* 0x0000300904004986 */ /* 0x0003e8000c101514 */
[----:B------:R-:W-:Y:S01]  /*125e0*/  @P2 STG.E.U16 desc[UR20][R4.64+0x32], R10 ;  /* 0x0000320a04002986 */ /* 0x000fe2000c101514 */
[C---:B------:R-:W-:Y:S01]  /*125f0*/  ISETP.GT.AND P2, PT, R0.reuse, 0x20, P0 ;  /* 0x000000200000780c */ /* 0x040fe20000744270 */
[----:B---3--:R-:W-:Y:S01]  /*12600*/  FMUL R7, R7, UR11 ;  /* 0x0000000b07077c20 */ /* 0x008fe20008400000 */
[----:B------:R-:W-:-:S02]  /*12610*/  ISETP.GT.AND P3, PT, R0, 0x21, P0 ;  /* 0x000000210000780c */ /* 0x000fc40000764270 */
[----:B------:R-:W-:Y:S02]  /*12620*/  ISETP.GT.AND P4, PT, R0, 0x20, P1 ;  /* 0x000000200000780c */ /* 0x000fe40000f84270 */
[----:B------:R-:W-:-:S07]  /*12630*/  F2FP.F16.F32.PACK_AB R7, RZ, R7 ;  /* 0x00000007ff07723e */ /* 0x000fce00000000ff */
[----:B------:R3:W-:Y:S01]  /*12640*/  @P2 STG.E.U16 desc[UR20][R2.64+0x40], R8 ;  /* 0x0000400802002986 */ /* 0x0007e2000c101514 */
[----:B------:R-:W-:Y:S02]  /*12650*/  ISETP.GT.AND P2, PT, R0, 0x21, P1 ;  /* 0x000000210000780c */ /* 0x000fe40000f44270 */
[----:B-1----:R-:W-:Y:S01]  /*12660*/  PRMT R9, R7, 0x7610, R9 ;  /* 0x0000761007097816 */ /* 0x002fe20000000009 */
[----:B------:R-:W-:-:S04]  /*12670*/  FMUL R7, R250, UR11 ;  /* 0x0000000bfa077c20 */ /* 0x000fc80008400000 */
[----:B------:R1:W-:Y:S01]  /*12680*/  @P3 STG.E.U16 desc[UR20][R2.64+0x42], R9 ;  /* 0x0000420902003986 */ /* 0x0003e2000c101514 */
[----:B------:R-:W-:Y:S01]  /*12690*/  ISETP.GT.AND P3, PT, R0, 0x29, P0 ;  /* 0x000000290000780c */ /* 0x000fe20000764270 */
[----:B---3--:R-:W-:Y:S01]  /*126a0*/  FMUL R8, R249, UR11 ;  /* 0x0000000bf9087c20 */ /* 0x008fe20008400000 */
[----:B------:R-:W-:-:S04]  /*126b0*/  F2FP.F16.F32.PACK_AB R7, RZ, R7 ;  /* 0x00000007ff07723e */ /* 0x000fc800000000ff */
[----:B------:R-:W-:Y:S02]  /*126c0*/  F2FP.F16.F32.PACK_AB R8, RZ, R8 ;  /* 0x00000008ff08723e */ /* 0x000fe400000000ff */
[----:B------:R-:W-:Y:S02]  /*126d0*/  PRMT R15, R7, 0x7610, R15 ;  /* 0x00007610070f7816 */ /* 0x000fe4000000000f */
[----:B------:R-:W-:Y:S01]  /*126e0*/  PRMT R17, R8, 0x7610, R17 ;  /* 0x0000761008117816 */ /* 0x000fe20000000011 */
[----:B------:R-:W-:Y:S01]  /*126f0*/  FMUL R7, R247, UR11 ;  /* 0x0000000bf7077c20 */ /* 0x000fe20008400000 */
[----:B------:R-:W-:-:S04]  /*12700*/  FMUL R8, R246, UR11 ;  /* 0x0000000bf6087c20 */ /* 0x000fc80008400000 */
[----:B------:R-:W-:Y:S02]  /*12710*/  F2FP.F16.F32.PACK_AB R7, RZ, R7 ;  /* 0x00000007ff07723e */ /* 0x000fe400000000ff */
[----:B------:R-:W-:Y:S01]  /*12720*/  F2FP.F16.F32.PACK_AB R8, RZ, R8 ;  /* 0x00000008ff08723e */ /* 0x000fe200000000ff */
[----:B-1----:R-:W-:Y:S01]  /*12730*/  FMUL R9, R245, UR11 ;  /* 0x0000000bf5097c20 */ /* 0x002fe20008400000 */
[----:B------:R-:W-:-:S04]  /*12740*/  F2FP.F16.F32.PACK_AB R12, RZ, R12 ;  /* 0x0000000cff0c723e */ /* 0x000fc800000000ff */
[----:B------:R-:W-:Y:S02]  /*12750*/  F2FP.F16.F32.PACK_AB R9, RZ, R9 ;  /* 0x00000009ff09723e */ /* 0x000fe400000000ff */
[----:B------:R-:W-:Y:S02]  /*12760*/  F2FP.F16.F32.PACK_AB R16, RZ, R16 ;  /* 0x00000010ff10723e */ /* 0x000fe400000000ff */
[----:B------:R-:W-:Y:S02]  /*12770*/  F2FP.F16.F32.PACK_AB R18, RZ, R18 ;  /* 0x00000012ff12723e */ /* 0x000fe400000000ff */
[----:B------:R-:W-:Y:S02]  /*12780*/  F2FP.F16.F32.PACK_AB R20, RZ, R20 ;  /* 0x00000014ff14723e */ /* 0x000fe400000000ff */
[----:B------:R-:W-:Y:S02]  /*12790*/  F2FP.F16.F32.PACK_AB R19, RZ, R19 ;  /* 0x00000013ff13723e */ /* 0x000fe400000000ff */
[----:B------:R-:W-:-:S02]  /*127a0*/  F2FP.F16.F32.PACK_AB R21, RZ, R21 ;  /* 0x00000015ff15723e */ /* 0x000fc400000000ff */
        /* <DEDUP_REMOVED lines=25> */
[----:B------:R-:W-:Y:S01]  /*12940*/  F2FP.F16.F32.PACK_AB R239, RZ, R239 ;  /* 0x000000efffef723e */ /* 0x000fe200000000ff */
[----:B--2---:R-:W-:-:S05]  /*12950*/  FMUL R6, R6, UR11 ;  /* 0x0000000b06067c20 */ /* 0x004fca0008400000 */
[----:B------:R-:W-:-:S04]  /*12960*/  F2FP.F16.F32.PACK_AB R6, RZ, R6 ;  /* 0x00000006ff06723e */ /* 0x000fc800000000ff */
[----:B------:R-:W-:Y:S01]  /*12970*/  PRMT R10, R6, 0x7610, R10 ;  /* 0x00007610060a7816 */ /* 0x000fe2000000000a */
[----:B------:R-:W-:-:S05]  /*12980*/  FMUL R6, R252, UR11 ;  /* 0x0000000bfc067c20 */ /* 0x000fca0008400000 */
[----:B------:R-:W-:-:S04]  /*12990*/  F2FP.F16.F32.PACK_AB R6, RZ, R6 ;  /* 0x00000006ff06723e */ /* 0x000fc800000000ff */
[----:B------:R-:W-:Y:S01]  /*129a0*/  PRMT R11, R6, 0x7610, R11 ;  /* 0x00007610060b7816 */ /* 0x000fe2000000000b */
[----:B------:R1:W-:Y:S01]  /*129b0*/  @P4 STG.E.U16 desc[UR20][R4.64+0x40], R10 ;  /* 0x0000400a04004986 */ /* 0x0003e2000c101514 */
[----:B------:R-:W-:-:S03]  /*129c0*/  FMUL R6, R251, UR11 ;  /* 0x0000000bfb067c20 */ /* 0x000fc60008400000 */
[----:B------:R2:W-:Y:S01]  /*129d0*/  @P2 STG.E.U16 desc[UR20][R4.64+0x42], R11 ;  /* 0x0000420b04002986 */ /* 0x0005e2000c101514 */
[C---:B------:R-:W-:Y:S02]  /*129e0*/  ISETP.GT.AND P2, PT, R0.reuse, 0x28, P0 ;  /* 0x000000280000780c */ /* 0x040fe40000744270 */
[----:B------:R-:W-:Y:S02]  /*129f0*/  ISETP.GT.AND P4, PT, R0, 0x28, P1 ;  /* 0x000000280000780c */ /* 0x000fe40000f84270 */
[----:B------:R-:W-:-:S04]  /*12a00*/  F2FP.F16.F32.PACK_AB R6, RZ, R6 ;  /* 0x00000006ff06723e */ /* 0x000fc800000000ff */
[----:B------:R-:W-:Y:S01]  /*12a10*/  PRMT R13, R6, 0x7610, R13 ;  /* 0x00007610060d7816 */ /* 0x000fe2000000000d */
[----:B------:R-:W-:Y:S01]  /*12a20*/  @P3 STG.E.U16 desc[UR20][R2.64+0x52], R15 ;  /* 0x0000520f02003986 */ /* 0x000fe2000c101514 */
[----:B------:R-:W-:-:S03]  /*12a30*/  ISETP.GT.AND P3, PT, R0, 0x30, P0 ;  /* 0x000000300000780c */ /* 0x000fc60000764270 */
[----:B------:R3:W-:Y:S01]  /*12a40*/  @P2 STG.E.U16 desc[UR20][R2.64+0x50], R13 ;  /* 0x0000500d02002986 */ /* 0x0007e2000c101514 */
[----:B------:R-:W-:Y:S01]  /*12a50*/  ISETP.GT.AND P2, PT, R0, 0x29, P1 ;  /* 0x000000290000780c */ /* 0x000fe20000f44270 */
[----:B------:R-:W-:Y:S02]  /*12a60*/  FMUL R6, R248, UR11 ;  /* 0x0000000bf8067c20 */ /* 0x000fe40008400000 */
[----:B------:R4:W-:Y:S01]  /*12a70*/  @P4 STG.E.U16 desc[UR20][R4.64+0x50], R17 ;  /* 0x0000501104004986 */ /* 0x0009e2000c101514 */
[----:B------:R-:W-:Y:S02]  /*12a80*/  ISETP.GT.AND P4, PT, R0, 0x31, P0 ;  /* 0x000000310000780c */ /* 0x000fe40000784270 */
[----:B------:R-:W-:Y:S01]  /*12a90*/  F2FP.F16.F32.PACK_AB R6, RZ, R6 ;  /* 0x00000006ff06723e */ /* 0x000fe200000000ff */
[----:B-1----:R-:W-:Y:S01]  /*12aa0*/  FMUL R10, R244, UR11 ;  /* 0x0000000bf40a7c20 */ /* 0x002fe20008400000 */
[----:B--2---:R-:W-:-:S05]  /*12ab0*/  FMUL R11, R243, UR11 ;  /* 0x0000000bf30b7c20 */ /* 0x004fca0008400000 */
[----:B------:R-:W-:Y:S01]  /*12ac0*/  @P2 STG.E.U16 desc[UR20][R4.64+0x52], R6 ;  /* 0x0000520604002986 */ /* 0x000fe2000c101514 */
[----:B------:R-:W-:-:S03]  /*12ad0*/  ISETP.GT.AND P2, PT, R0, 0x31, P1 ;  /* 0x000000310000780c */ /* 0x000fc60000f44270 */
[----:B------:R-:W-:Y:S01]  /*12ae0*/  @P3 STG.E.U16 desc[UR20][R2.64+0x60], R7 ;  /* 0x0000600702003986 */ /* 0x000fe2000c101514 */
[----:B------:R-:W-:-:S03]  /*12af0*/  ISETP.GT.AND P3, PT, R0, 0x38, P0 ;  /* 0x000000380000780c */ /* 0x000fc60000764270 */
[----:B------:R-:W-:Y:S01]  /*12b00*/  @P4 STG.E.U16 desc[UR20][R2.64+0x62], R8 ;  /* 0x0000620802004986 */ /* 0x000fe2000c101514 */
[C---:B------:R-:W-:Y:S02]  /*12b10*/  ISETP.GT.AND P4, PT, R0.reuse, 0x39, P0 ;  /* 0x000000390000780c */ /* 0x040fe40000784270 */
[----:B------:R-:W-:Y:S02]  /*12b20*/  F2FP.F16.F32.PACK_AB R10, RZ, R10 ;  /* 0x0000000aff0a723e */ /* 0x000fe400000000ff */
[----:B------:R-:W-:Y:S01]  /*12b30*/  F2FP.F16.F32.PACK_AB R11, RZ, R11 ;  /* 0x0000000bff0b723e */ /* 0x000fe200000000ff */
[----:B------:R-:W-:Y:S01]  /*12b40*/  @P5 STG.E.U16 desc[UR20][R4.64+0x60], R9 ;  /* 0x0000600904005986 */ /* 0x000fe2000c101514 */
[----:B------:R-:W-:-:S03]  /*12b50*/  ISETP.GT.AND P5, PT, R0, 0x38, P1 ;  /* 0x000000380000780c */ /* 0x000fc60000fa4270 */
[----:B------:R-:W-:Y:S01]  /*12b60*/  @P2 STG.E.U16 desc[UR20][R4.64+0x62], R10 ;  /* 0x0000620a04002986 */ /* 0x000fe2000c101514 */
[----:B------:R-:W-:Y:S01]  /*12b70*/  ISETP.GT.AND P2, PT, R0, 0x39, P1 ;  /* 0x000000390000780c */ /* 0x000fe20000f44270 */
[----:B---3--:R-:W-:Y:S02]  /*12b80*/  FMUL R13, R242, UR11 ;  /* 0x0000000bf20d7c20 */ /* 0x008fe40008400000 */
[----:B------:R-:W-:Y:S01]  /*12b90*/  @P3 STG.E.U16 desc[UR20][R2.64+0x70], R11 ;  /* 0x0000700b02003986 */ /* 0x000fe2000c101514 */
[C---:B------:R-:W-:Y:S01]  /*12ba0*/  ISETP.GT.AND P3, PT, R0.reuse, 0x40, P0 ;  /* 0x000000400000780c */ /* 0x040fe20000764270 */
[----:B------:R-:W-:Y:S02]  /*12bb0*/  FMUL R15, R241, UR11 ;  /* 0x0000000bf10f7c20 */ /* 0x000fe40008400000 */
[----:B------:R-:W-:Y:S01]  /*12bc0*/  @P4 STG.E.U16 desc[UR20][R2.64+0x72], R12 ;  /* 0x0000720c02004986 */ /* 0x000fe2000c101514 */
[----:B------:R-:W-:Y:S02]  /*12bd0*/  ISETP.GT.AND P4, PT, R0, 0x41, P0 ;  /* 0x000000410000780c */ /* 0x000fe40000784270 */
[----:B------:R-:W-:-:S02]  /*12be0*/  F2FP.F16.F32.PACK_AB R13, RZ, R13 ;  /* 0x0000000dff0d723e */ /* 0x000fc400000000ff */
[----:B------:R-:W-:-:S03]  /*12bf0*/  F2FP.F16.F32.PACK_AB R15, RZ, R15 ;  /* 0x0000000fff0f723e */ /* 0x000fc600000000ff */
[----:B------:R-:W-:Y:S01]  /*12c00*/  @P5 STG.E.U16 desc[UR20][R4.64+0x70], R13 ;  /* 0x0000700d04005986 */ /* 0x000fe2000c101514 */
[----:B------:R-:W-:-:S03]  /*12c10*/  ISETP.GT.AND P5, PT, R0, 0x40, P1 ;  /* 0x000000400000780c */ /* 0x000fc60000fa4270 */
[----:B------:R-:W-:Y:S01]  /*12c20*/  @P2 STG.E.U16 desc[UR20][R4.64+0x72], R15 ;  /* 0x0000720f04002986 */ /* 0x000fe2000c101514 */
[----:B------:R-:W-:Y:S01]  /*12c30*/  ISETP.GT.AND P2, PT, R0, 0x41, P1 ;  /* 0x000000410000780c */ /* 0x000fe20000f44270 */
[----:B----4-:R-:W-:Y:S02]  /*12c40*/  FMUL R17, R240, UR11 ;  /* 0x0000000bf0117c20 */ /* 0x010fe40008400000 */
[----:B------:R-:W-:Y:S01]  /*12c50*/  @P3 STG.E.U16 desc[UR20][R2.64+0x80], R16 ;  /* 0x0000801002003986 */ /* 0x000fe2000c101514 */
[----:B------:R-:W-:-:S03]  /*12c60*/  ISETP.GT.AND P3, PT, R0, 0x48, P0 ;  /* 0x000000480000780c */ /* 0x000fc60000764270 */
[----:B------:R-:W-:Y:S01]  /*12c70*/  @P4 STG.E.U16 desc[UR20][R2.64+0x82], R18 ;  /* 0x0000821202004986 */ /* 0x000fe2000c101514 */
[----:B------:R-:W-:Y:S02]  /*12c80*/  ISETP.GT.AND P4, PT, R0, 0x49, P0 ;  /* 0x000000490000780c */ /* 0x000fe40000784270 */
[----:B------:R-:W-:-:S05]  /*12c90*/  F2FP.F16.F32.PACK_AB R17, RZ, R17 ;  /* 0x00000011ff11723e */ /* 0x000fca00000000ff */
[----:B------:R-:W-:Y:S01]  /*12ca0*/  @P5 STG.E.U16 desc[UR20][R4.64+0x80], R17 ;  /* 0x0000801104005986 */ /* 0x000fe2000c101514 */
[----:B------:R-:W-:-:S03]  /*12cb0*/  ISETP.GT.AND P5, PT, R0, 0x48, P1 ;  /* 0x000000480000780c */ /* 0x000fc60000fa4270 */
        /* <DEDUP_REMOVED lines=43> */
[C---:B------:R-:W-:Y:S02]  /*12f70*/  ISETP.GT.AND P3, PT, R0.reuse, 0x78, P0 ;  /* 0x000000780000780c */ /* 0x040fe40000764270 */
[C---:B------:R-:W-:Y:S01]  /*12f80*/  ISETP.GT.AND P0, PT, R0.reuse, 0x79, P0 ;  /* 0x000000790000780c */ /* 0x040fe20000704270 */
[----:B------:R-:W-:Y:S01]  /*12f90*/  @P4 STG.E.U16 desc[UR20][R2.64+0xe2], R233 ;  /* 0x0000e2e902004986 */ /* 0x000fe2000c101514 */
[C---:B------:R-:W-:Y:S02]  /*12fa0*/  ISETP.GT.AND P4, PT, R0.reuse, 0x78, P1 ;  /* 0x000000780000780c */ /* 0x040fe40000f84270 */
[----:B------:R-:W-:Y:S01]  /*12fb0*/  ISETP.GT.AND P1, PT, R0, 0x79, P1 ;  /* 0x000000790000780c */ /* 0x000fe20000f24270 */
[----:B------:R-:W-:Y:S01]  /*12fc0*/  @P5 STG.E.U16 desc[UR20][R4.64+0xe0], R234 ;  /* 0x0000e0ea04005986 */ /* 0x000fe2000c101514 */
[----:B------:R-:W-:-:S03]  /*12fd0*/  USHF.L.U32 UR10, UR6, 0x1, URZ ;  /* 0x00000001060a7899 */ /* 0x000fc6000800063f */
[----:B------:R-:W-:Y:S04]  /*12fe0*/  @P2 STG.E.U16 desc[UR20][R4.64+0xe2], R235 ;  /* 0x0000e2eb04002986 */ /* 0x000fe8000c101514 */
[----:B------:R-:W-:Y:S04]  /*12ff0*/  @P3 STG.E.U16 desc[UR20][R2.64+0xf0], R236 ;  /* 0x0000f0ec02003986 */ /* 0x000fe8000c101514 */
[----:B------:R-:W-:Y:S01]  /*13000*/  @P0 STG.E.U16 desc[UR20][R2.64+0xf2], R237 ;  /* 0x0000f2ed02000986 */ /* 0x000fe2000c101514 */
[----:B------:R-:W-:-:S03]  /*13010*/  ISETP.GT.AND P0, PT, R14, 0x48, PT ;  /* 0x000000480e00780c */ /* 0x000fc60003f04270 */
[----:B------:R-:W-:Y:S01]  /*13020*/  @P4 STG.E.U16 desc[UR20][R4.64+0xf0], R238 ;  /* 0x0000f0ee04004986 */ /* 0x000fe2000c101514 */
[----:B------:R-:W-:-:S03]  /*13030*/  USHF.L.U64.HI UR6, UR6, 0x1, UR7 ;  /* 0x0000000106067899 */ /* 0x000fc60008010207 */
[----:B------:R1:W-:Y:S01]  /*13040*/  @P1 STG.E.U16 desc[UR20][R4.64+0xf2], R239 ;  /* 0x0000f2ef04001986 */ /* 0x0003e2000c101514 */
[----:B------:R-:W-:Y:S02]  /*13050*/  ISETP.GT.AND P1, PT, R14, 0x40, PT ;  /* 0x000000400e00780c */ /* 0x000fe40003f24270 */
[C---:B------:R-:W-:Y:S02]  /*13060*/  ISETP.GT.AND P3, PT, R0.reuse, RZ, P0 ;  /* 0x000000ff0000720c */ /* 0x040fe40000764270 */
[C---:B------:R-:W-:Y:S02]  /*13070*/  ISETP.GT.AND P5, PT, R0.reuse, RZ, P1 ;  /* 0x000000ff0000720c */ /* 0x040fe40000fa4270 */
[----:B------:R-:W-:Y:S02]  /*13080*/  ISETP.GT.AND P4, PT, R0, 0x1, P1 ;  /* 0x000000010000780c */ /* 0x000fe40000f84270 */
[----:B-1----:R-:W-:Y:S02]  /*13090*/  IADD3 R4, P6, R2, UR10, RZ ;  /* 0x0000000a02047c10 */ /* 0x002fe4000ffde0ff */
[----:B------:R-:W-:-:S02]  /*130a0*/  ISETP.GT.AND P2, PT, R0, 0x1, P0 ;  /* 0x000000010000780c */ /* 0x000fc40000744270 */
[----:B------:R-:W-:Y:S02]  /*130b0*/  IADD3.X R5, R3, UR6, RZ, P6, !PT ;  /* 0x0000000603057c10 */ /* 0x000fe4000b7fe4ff */
[----:B------:R-:W-:Y:S02]  /*130c0*/  IADD3 R10, P6, R4, UR9, RZ ;  /* 0x00000009040a7c10 */ /* 0x000fe4000ffde0ff */
[----:B------:R-:W-:Y:S02]  /*130d0*/  F2FP.F16.F32.PACK_AB R152, RZ, R152 ;  /* 0x00000098ff98723e */ /* 0x000fe400000000ff */
[----:B------:R-:W-:Y:S02]  /*130e0*/  F2FP.F16.F32.PACK_AB R153, RZ, R153 ;  /* 0x00000099ff99723e */ /* 0x000fe400000000ff */
[----:B------:R-:W-:Y:S02]  /*130f0*/  F2FP.F16.F32.PACK_AB R154, RZ, R154 ;  /* 0x0000009aff9a723e */ /* 0x000fe400000000ff */
[----:B------:R-:W-:Y:S01]  /*13100*/  IADD3.X R11, R5, UR8, RZ, P6, !PT ;  /* 0x00000008050b7c10 */ /* 0x000fe2000b7fe4ff */
[----:B------:R-:W-:Y:S01]  /*13110*/  FMUL R6, R156, UR11 ;  /* 0x0000000b9c067c20 */ /* 0x000fe20008400000 */
[----:B------:R-:W-:Y:S01]  /*13120*/  F2FP.F16.F32.PACK_AB R155, RZ, R155 ;  /* 0x0000009bff9b723e */ /* 0x000fe200000000ff */
[----:B------:R-:W-:Y:S01]  /*13130*/  @P5 STG.E.U16 desc[UR20][R4.64], R152 ;  /* 0x0000009804005986 */ /* 0x000fe2000c101514 */
[----:B------:R-:W-:-:S03]  /*13140*/  FMUL R7, R157, UR11 ;  /* 0x0000000b9d077c20 */ /* 0x000fc60008400000 */
[----:B------:R-:W-:Y:S01]  /*13150*/  @P4 STG.E.U16 desc[UR20][R4.64+0x2], R153 ;  /* 0x0000029904004986 */ /* 0x000fe2000c101514 */
[----:B------:R-:W-:-:S03]  /*13160*/  ISETP.GT.AND P4, PT, R0, 0x9, P1 ;  /* 0x000000090000780c */ /* 0x000fc60000f84270 */
[----:B------:R-:W-:Y:S01]  /*13170*/  @P3 STG.E.U16 desc[UR20][R10.64], R154 ;  /* 0x0000009a0a003986 */ /* 0x000fe2000c101514 */
[C---:B------:R-:W-:Y:S01]  /*13180*/  ISETP.GT.AND P3, PT, R0.reuse, 0x8, P1 ;  /* 0x000000080000780c */ /* 0x040fe20000f64270 */
[----:B------:R-:W-:Y:S01]  /*13190*/  IMAD.U32 R9, RZ, RZ, UR9 ;  /* 0x00000009ff097e24 */ /* 0x000fe2000f8e00ff */
[----:B------:R-:W-:Y:S01]  /*131a0*/  F2FP.F16.F32.PACK_AB R6, RZ, R6 ;  /* 0x00000006ff06723e */ /* 0x000fe200000000ff */
[----:B------:R1:W-:Y:S01]  /*131b0*/  @P2 STG.E.U16 desc[UR20][R10.64+0x2], R155 ;  /* 0x0000029b0a002986 */ /* 0x0003e2000c101514 */
[----:B------:R-:W-:Y:S01]  /*131c0*/  ISETP.GT.AND P2, PT, R0, 0x8, P0 ;  /* 0x000000080000780c */ /* 0x000fe20000744270 */
[----:B------:R-:W-:Y:S01]  /*131d0*/  FMUL R8, R158, UR11 ;  /* 0x0000000b9e087c20 */ /* 0x000fe20008400000 */
[----:B------:R-:W-:-:S04]  /*131e0*/  F2FP.F16.F32.PACK_AB R7, RZ, R7 ;  /* 0x00000007ff07723e */ /* 0x000fc800000000ff */
[----:B------:R-:W-:Y:S02]  /*131f0*/  F2FP.F16.F32.PACK_AB R8, RZ, R8 ;  /* 0x00000008ff08723e */ /* 0x000fe400000000ff */
[----:B-1----:R-:W-:Y:S01]  /*13200*/  PRMT R10, R6, 0x7610, R10 ;  /* 0x00007610060a7816 */ /* 0x002fe2000000000a */
[----:B------:R-:W-:Y:S01]  /*13210*/  IMAD.U32 R11, RZ, RZ, UR8 ;  /* 0x00000008ff0b7e24 */ /* 0x000fe2000f8e00ff */
[----:B------:R-:W-:Y:S02]  /*13220*/  IADD3 R6, P5, P6, R9, UR10, R2 ;  /* 0x0000000a09067c10 */ /* 0x000fe4000febe002 */
[----:B------:R-:W-:Y:S02]  /*13230*/  PRMT R9, R7, 0x7610, R9 ;  /* 0x0000761007097816 */ /* 0x000fe40000000009 */
[----:B------:R-:W-:Y:S01]  /*13240*/  IADD3.X R7, R11, UR6, R3, P5, P6 ;  /* 0x000000060b077c10 */ /* 0x000fe2000afec403 */
[----:B------:R-:W-:Y:S01]  /*13250*/  @P3 STG.E.U16 desc[UR20][R4.64+0x10], R10 ;  /* 0x0000100a04003986 */ /* 0x000fe2000c101514 */
[----:B------:R-:W-:-:S03]  /*13260*/  ISETP.GT.AND P3, PT, R0, 0x9, P0 ;  /* 0x000000090000780c */ /* 0x000fc60000764270 */
[----:B------:R-:W-:Y:S01]  /*13270*/  @P4 STG.E.U16 desc[UR20][R4.64+0x12], R9 ;  /* 0x0000120904004986 */ /* 0x000fe2000c101514 */
[C---:B------:R-:W-:Y:S01]  /*13280*/  ISETP.GT.AND P4, PT, R0.reuse, 0x10, P1 ;  /* 0x000000100000780c */ /* 0x040fe20000f84270 */
[----:B------:R-:W-:Y:S01]  /*13290*/  FMUL R159, R159, UR11 ;  /* 0x0000000b9f9f7c20 */ /* 0x000fe20008400000 */
[C---:B------:R-:W-:Y:S01]  /*132a0*/  ISETP.GT.AND P5, PT, R0.reuse, 0x11, P1 ;  /* 0x000000110000780c */ /* 0x040fe20000fa4270 */
[----:B------:R-:W-:Y:S01]  /*132b0*/  @P2 STG.E.U16 desc[UR20][R6.64+0x10], R8 ;  /* 0x0000100806002986 */ /* 0x000fe2000c101514 */
[----:B------:R-:W-:Y:S01]  /*132c0*/  ISETP.GT.AND P2, PT, R0, 0x10, P0 ;  /* 0x000000100000780c */ /* 0x000fe20000744270 */
[----:B------:R-:W-:Y:S01]  /*132d0*/  FMUL R160, R160, UR11 ;  /* 0x0000000ba0a07c20 */ /* 0x000fe20008400000 */
[----:B------:R-:W-:Y:S01]  /*132e0*/  FMUL R161, R161, UR11 ;  /* 0x0000000ba1a17c20 */ /* 0x000fe20008400000 */
[----:B------:R-:W-:Y:S01]  /*132f0*/  FMUL R162, R162, UR11 ;  /* 0x0000000ba2a27c20 */ /* 0x000fe20008400000 */
[----:B------:R-:W-:Y:S02]  /*13300*/  F2FP.F16.F32.PACK_AB R159, RZ, R159 ;  /* 0x0000009fff9f723e */ /* 0x000fe400000000ff */
[----:B------:R-:W-:-:S02]  /*13310*/  F2FP.F16.F32.PACK_AB R160, RZ, R160 ;  /* 0x000000a0ffa0723e */ /* 0x000fc400000000ff */
[----:B------:R-:W-:Y:S02]  /*13320*/  F2FP.F16.F32.PACK_AB R161, RZ, R161 ;  /* 0x000000a1ffa1723e */ /* 0x000fe400000000ff */
[----:B------:R-:W-:Y:S01]  /*13330*/  F2FP.F16.F32.PACK_AB R162, RZ, R162 ;  /* 0x000000a2ffa2723e */ /* 0x000fe200000000ff */
[----:B------:R-:W-:Y:S01]  /*13340*/  @P3 STG.E.U16 desc[UR20][R6.64+0x12], R159 ;  /* 0x0000129f06003986 */ /* 0x000fe2000c101514 */
[----:B------:R-:W-:-:S03]  /*13350*/  ISETP.GT.AND P3, PT, R0, 0x11, P0 ;  /* 0x000000110000780c */ /* 0x000fc60000764270 */
[----:B------:R-:W-:Y:S01]  /*13360*/  @P4 STG.E.U16 desc[UR20][R4.64+0x20], R160 ;  /* 0x000020a004004986 */ /* 0x000fe2000c101514 */
[C---:B------:R-:W-:Y:S01]  /*13370*/  ISETP.GT.AND P4, PT, R0.reuse, 0x18, P1 ;  /* 0x000000180000780c */ /* 0x040fe20000f84270 */
[----:B------:R-:W-:Y:S02]  /*13380*/  FMUL R163, R163, UR11 ;  /* 0x0000000ba3a37c20 */ /* 0x000fe40008400000 */
[----:B------:R-:W-:Y:S01]  /*13390*/  @P5 STG.E.U16 desc[UR20][R4.64+0x22], R161 ;  /* 0x000022a104005986 */ /* 0x000fe2000c101514 */
[----:B------:R-:W-:Y:S01]  /*133a0*/  ISETP.GT.AND P5, PT, R0, 0x19, P1 ;  /* 0x000000190000780c */ /* 0x000fe20000fa4270 */
[----:B------:R-:W-:Y:S02]  /*133b0*/  FMUL R164, R164, UR11 ;  /* 0x0000000ba4a47c20 */ /* 0x000fe40008400000 */
[----:B------:R-:W-:Y:S01]  /*133c0*/  @P2 STG.E.U16 desc[UR20][R6.64+0x20], R162 ;  /* 0x000020a206002986 */ /* 0x000fe2000c101514 */
[----:B------:R-:W-:Y:S01]  /*133d0*/  ISETP.GT.AND P2, PT, R0, 0x18, P0 ;  /* 0x000000180000780c */ /* 0x000fe20000744270 */
[----:B------:R-:W-:Y:S01]  /*133e0*/  FMUL R165, R165, UR11 ;  /* 0x0000000ba5a57c20 */ /* 0x000fe20008400000 */
[----:B------:R-:W-:Y:S01]  /*133f0*/  FMUL R166, R166, UR11 ;  /* 0x0000000ba6a67c20 */ /* 0x000fe20008400000 */
[----:B------:R-:W-:-:S02]  /*13400*/  F2FP.F16.F32.PACK_AB R163, RZ, R163 ;  /* 0x000000a3ffa3723e */ /* 0x000fc400000000ff */
[----:B------:R-:W-:Y:S02]  /*13410*/  F2FP.F16.F32.PACK_AB R164, RZ, R164 ;  /* 0x000000a4ffa4723e */ /* 0x000fe400000000ff */
        /* <DEDUP_REMOVED lines=181> */
[C---:B------:R-:W-:Y:S02]  /*13f70*/  ISETP.GT.AND P4, PT, R0.reuse, 0x71, P0 ;  /* 0x000000710000780c */ /* 0x040fe40000784270 */
[----:B------:R-:W-:Y:S01]  /*13f80*/  ISETP.GT.AND P1, PT, R0, 0x79, P1 ;  /* 0x000000790000780c */ /* 0x000fe20000f24270 */
[----:B------:R-:W-:Y:S01]  /*13f90*/  @P5 STG.E.U16 desc[UR20][R4.64+0xe2], R209 ;  /* 0x0000e2d104005986 */ /* 0x000fe2000c101514 */
[----:B------:R-:W-:-:S03]  /*13fa0*/  FMUL R211, R211, UR11 ;  /* 0x0000000bd3d37c20 */ /* 0x000fc60008400000 */
[----:B------:R-:W-:Y:S01]  /*13fb0*/  @P2 STG.E.U16 desc[UR20][R6.64+0xe0], R210 ;  /* 0x0000e0d206002986 */ /* 0x000fe2000c101514 */
[----:B------:R-:W-:Y:S01]  /*13fc0*/  ISETP.GT.AND P2, PT, R0, 0x78, P0 ;  /* 0x000000780000780c */ /* 0x000fe20000744270 */
[----:B------:R-:W-:Y:S01]  /*13fd0*/  FMUL R212, R212, UR11 ;  /* 0x0000000bd4d47c20 */ /* 0x000fe20008400000 */
[----:B------:R-:W-:Y:S01]  /*13fe0*/  FMUL R213, R213, UR11 ;  /* 0x0000000bd5d57c20 */ /* 0x000fe20008400000 */
[----:B------:R-:W-:Y:S02]  /*13ff0*/  F2FP.F16.F32.PACK_AB R211, RZ, R211 ;  /* 0x000000d3ffd3723e */ /* 0x000fe400000000ff */
[----:B------:R-:W-:Y:S01]  /*14000*/  ISETP.GT.AND P0, PT, R0, 0x79, P0 ;  /* 0x000000790000780c */ /* 0x000fe20000704270 */
[----:B------:R-:W-:Y:S01]  /*14010*/  FMUL R214, R214, UR11 ;  /* 0x0000000bd6d67c20 */ /* 0x000fe20008400000 */
[----:B------:R-:W-:Y:S02]  /*14020*/  F2FP.F16.F32.PACK_AB R212, RZ, R212 ;  /* 0x000000d4ffd4723e */ /* 0x000fe400000000ff */
[----:B------:R-:W-:Y:S01]  /*14030*/  F2FP.F16.F32.PACK_AB R213, RZ, R213 ;  /* 0x000000d5ffd5723e */ /* 0x000fe200000000ff */
[----:B------:R-:W-:Y:S01]  /*14040*/  @P4 STG.E.U16 desc[UR20][R6.64+0xe2], R211 ;  /* 0x0000e2d306004986 */ /* 0x000fe2000c101514 */
[----:B------:R-:W-:Y:S01]  /*14050*/  F2FP.F16.F32.PACK_AB R214, RZ, R214 ;  /* 0x000000d6ffd6723e */ /* 0x000fe200000000ff */
[----:B------:R-:W-:-:S02]  /*14060*/  USHF.L.U32 UR7, UR14, 0x8, URZ ;  /* 0x000000080e077899 */ /* 0x000fc4000800063f */
[----:B------:R-:W-:Y:S04]  /*14070*/  @P3 STG.E.U16 desc[UR20][R4.64+0xf0], R212 ;  /* 0x0000f0d404003986 */ /* 0x000fe8000c101514 */
[----:B------:R1:W-:Y:S01]  /*14080*/  @P1 STG.E.U16 desc[UR20][R4.64+0xf2], R213 ;  /* 0x0000f2d504001986 */ /* 0x0003e2000c101514 */
[----:B------:R-:W-:Y:S01]  /*14090*/  FMUL R215, R215, UR11 ;  /* 0x0000000bd7d77c20 */ /* 0x000fe20008400000 */
[----:B------:R-:W-:Y:S01]  /*140a0*/  USHF.L.U64.HI UR6, UR14, 0x8, UR15 ;  /* 0x000000080e067899 */ /* 0x000fe2000801020f */
[----:B-1----:R-:W-:Y:S01]  /*140b0*/  @P2 IMAD.MOV.U32 R4, RZ, RZ, R6 ;  /* 0x000000ffff042224 */ /* 0x002fe200078e0006 */
[----:B------:R-:W-:-:S05]  /*140c0*/  @P2 MOV R5, R7 ;  /* 0x0000000700052202 */ /* 0x000fca0000000f00 */
[----:B------:R1:W-:Y:S01]  /*140d0*/  @P2 STG.E.U16 desc[UR20][R4.64+0xf0], R214 ;  /* 0x0000f0d604002986 */ /* 0x0003e2000c101514 */
[----:B------:R-:W-:Y:S02]  /*140e0*/  F2FP.F16.F32.PACK_AB R215, RZ, R215 ;  /* 0x000000d7ffd7723e */ /* 0x000fe400000000ff */
[C---:B------:R-:W-:Y:S02]  /*140f0*/  ISETP.GT.AND P3, PT, R14.reuse, 0x80, PT ;  /* 0x000000800e00780c */ /* 0x040fe40003f64270 */
[----:B------:R-:W-:Y:S01]  /*14100*/  MOV R9, UR6 ;  /* 0x0000000600097c02 */ /* 0x000fe20008000f00 */
[----:B-1----:R-:W-:Y:S02]  /*14110*/  @P0 IMAD.MOV.U32 R5, RZ, RZ, R7 ;  /* 0x000000ffff050224 */ /* 0x002fe400078e0007 */
[----:B------:R-:W-:Y:S02]  /*14120*/  IMAD.U32 R7, RZ, RZ, UR7 ;  /* 0x00000007ff077e24 */ /* 0x000fe4000f8e00ff */
[----:B------:R-:W-:Y:S01]  /*14130*/  @P0 IMAD.MOV.U32 R4, RZ, RZ, R6 ;  /* 0x000000ffff040224 */ /* 0x000fe200078e0006 */
[----:B------:R-:W-:-:S02]  /*14140*/  ISETP.GT.AND P1, PT, R14, 0x88, PT ;  /* 0x000000880e00780c */ /* 0x000fc40003f24270 */
[----:B------:R-:W-:Y:S02]  /*14150*/  IADD3 R6, P5, P6, R2, UR9, R7 ;  /* 0x0000000902067c10 */ /* 0x000fe4000febe007 */
[----:B------:R1:W-:Y:S01]  /*14160*/  @P0 STG.E.U16 desc[UR20][R4.64+0xf2], R215 ;  /* 0x0000f2d704000986 */ /* 0x0003e2000c101514 */
[C---:B------:R-:W-:Y:S02]  /*14170*/  ISETP.GT.AND P0, PT, R0.reuse, RZ, P3 ;  /* 0x000000ff0000720c */ /* 0x040fe40001f04270 */
[----:B------:R-:W-:Y:S02]  /*14180*/  ISETP.GT.AND P2, PT, R0, 0x1, P3 ;  /* 0x000000010000780c */ /* 0x000fe40001f44270 */
[----:B------:R-:W-:Y:S01]  /*14190*/  IADD3.X R7, R3, UR8, R9, P5, P6 ;  /* 0x0000000803077c10 */ /* 0x000fe2000afec409 */
[----:B------:R-:W-:Y:S01]  /*141a0*/  FMUL R88, R88, UR11 ;  /* 0x0000000b58587c20 */ /* 0x000fe20008400000 */
[----:B------:R-:W-:Y:S01]  /*141b0*/  ISETP.GT.AND P5, PT, R0, RZ, P1 ;  /* 0x000000ff0000720c */ /* 0x000fe20000fa4270 */
[----:B------:R-:W-:Y:S01]  /*141c0*/  FMUL R89, R89, UR11 ;  /* 0x0000000b59597c20 */ /* 0x000fe20008400000 */
[----:B-1----:R-:W-:Y:S01]  /*141d0*/  IADD3 R4, P4, R2, UR7, RZ ;  /* 0x0000000702047c10 */ /* 0x002fe2000ff9e0ff */
[----:B------:R-:W-:-:S03]  /*141e0*/  FMUL R90, R90, UR11 ;  /* 0x0000000b5a5a7c20 */ /* 0x000fc60008400000 */
[----:B------:R-:W-:Y:S02]  /*141f0*/  IADD3.X R5, R3, UR6, RZ, P4, !PT ;  /* 0x0000000603057c10 */ /* 0x000fe4000a7fe4ff */
[----:B------:R-:W-:Y:S02]  /*14200*/  IADD3 R8, P4, R4, UR9, RZ ;  /* 0x0000000904087c10 */ /* 0x000fe4000ff9e0ff */
[----:B------:R-:W-:Y:S02]  /*14210*/  F2FP.F16.F32.PACK_AB R88, RZ, R88 ;  /* 0x00000058ff58723e */ /* 0x000fe400000000ff */
[----:B------:R-:W-:Y:S02]  /*14220*/  F2FP.F16.F32.PACK_AB R89, RZ, R89 ;  /* 0x00000059ff59723e */ /* 0x000fe400000000ff */
[----:B------:R-:W-:Y:S02]  /*14230*/  F2FP.F16.F32.PACK_AB R90, RZ, R90 ;  /* 0x0000005aff5a723e */ /* 0x000fe400000000ff */
[----:B------:R-:W-:Y:S01]  /*14240*/  IADD3.X R9, R5, UR8, RZ, P4, !PT ;  /* 0x0000000805097c10 */ /* 0x000fe2000a7fe4ff */
[----:B------:R-:W-:Y:S01]  /*14250*/  @P0 STG.E.U16 desc[UR20][R4.64], R88 ;  /* 0x0000005804000986 */ /* 0x000fe2000c101514 */
[----:B------:R-:W-:-:S02]  /*14260*/  ISETP.GT.AND P0, PT, R0, 0x1, P1 ;  /* 0x000000010000780c */ /* 0x000fc40000f04270 */
[C---:B------:R-:W-:Y:S01]  /*14270*/  ISETP.GT.AND P4, PT, R0.reuse, 0x9, P3 ;  /* 0x000000090000780c */ /* 0x040fe20001f84270 */
[----:B------:R-:W-:Y:S01]  /*14280*/  @P2 STG.E.U16 desc[UR20][R4.64+0x2], R89 ;  /* 0x0000025904002986 */ /* 0x000fe2000c101514 */
[C---:B------:R-:W-:Y:S01]  /*14290*/  ISETP.GT.AND P2, PT, R0.reuse, 0x8, P3 ;  /* 0x000000080000780c */ /* 0x040fe20001f44270 */
[----:B------:R-:W-:Y:S02]  /*142a0*/  FMUL R91, R91, UR11 ;  /* 0x0000000b5b5b7c20 */ /* 0x000fe40008400000 */
[----:B------:R-:W-:Y:S01]  /*142b0*/  @P5 STG.E.U16 desc[UR20][R8.64], R90 ;  /* 0x0000005a08005986 */ /* 0x000fe2000c101514 */
[----:B------:R-:W-:Y:S01]  /*142c0*/  ISETP.GT.AND P5, PT, R0, 0x8, P1 ;  /* 0x000000080000780c */ /* 0x000fe20000fa4270 */
[----:B------:R-:W-:Y:S01]  /*142d0*/  FMUL R92, R92, UR11 ;  /* 0x0000000b5c5c7c20 */ /* 0x000fe20008400000 */
[----:B------:R-:W-:Y:S01]  /*142e0*/  FMUL R93, R93, UR11 ;  /* 0x0000000b5d5d7c20 */ /* 0x000fe20008400000 */
[----:B------:R-:W-:Y:S01]  /*142f0*/  FMUL R94, R94, UR11 ;  /* 0x0000000b5e5e7c20 */ /* 0x000fe20008400000 */
[----:B------:R-:W-:-:S02]  /*14300*/  F2FP.F16.F32.PACK_AB R91, RZ, R91 ;  /* 0x0000005bff5b723e */ /* 0x000fc400000000ff */
[----:B------:R-:W-:Y:S02]  /*14310*/  F2FP.F16.F32.PACK_AB R92, RZ, R92 ;  /* 0x0000005cff5c723e */ /* 0x000fe400000000ff */
[----:B------:R-:W-:Y:S02]  /*14320*/  F2FP.F16.F32.PACK_AB R93, RZ, R93 ;  /* 0x0000005dff5d723e */ /* 0x000fe400000000ff */
[----:B------:R-:W-:Y:S01]  /*14330*/  F2FP.F16.F32.PACK_AB R94, RZ, R94 ;  /* 0x0000005eff5e723e */ /* 0x000fe200000000ff */
[----:B------:R1:W-:Y:S01]  /*14340*/  @P0 STG.E.U16 desc[UR20][R8.64+0x2], R91 ;  /* 0x0000025b08000986 */ /* 0x0003e2000c101514 */
[----:B------:R-:W-:-:S03]  /*14350*/  ISETP.GT.AND P0, PT, R0, 0x9, P1 ;  /* 0x000000090000780c */ /* 0x000fc60000f04270 */
[----:B------:R-:W-:Y:S01]  /*14360*/  @P2 STG.E.U16 desc[UR20][R4.64+0x10], R92 ;  /* 0x0000105c04002986 */ /* 0x000fe2000c101514 */
[----:B------:R-:W-:-:S03]  /*14370*/  ISETP.GT.AND P2, PT, R0, 0x10, P3 ;  /* 0x000000100000780c */ /* 0x000fc60001f44270 */
        /* <DEDUP_REMOVED lines=140> */
[----:B------:R-:W-:Y:S04]  /*14c40*/  @P0 STG.E.U16 desc[UR20][R6.64+0x92], R127 ;  /* 0x0000927f06000986 */ /* 0x000fe8000c101514 */
[----:B------:R-:W-:Y:S01]  /*14c50*/  @P2 STG.E.U16 desc[UR20][R4.64+0xa0], R128 ;  /* 0x0000a08004002986 */ /* 0x000fe2000c101514 */
[----:B------:R-:W-:-:S03]  /*14c60*/  ISETP.GT.AND P2, PT, R0, 0x51, P1 ;  /* 0x000000510000780c */ /* 0x000fc60000f44270 */
[----:B------:R-:W-:Y:S01]  /*14c70*/  @P4 STG.E.U16 desc[UR20][R4.64+0xa2], R129 ;  /* 0x0000a28104004986 */ /* 0x000fe2000c101514 */
[----:B------:R-:W-:-:S03]  /*14c80*/  FMUL R131, R131, UR11 ;  /* 0x0000000b83837c20 */ /* 0x000fc60008400000 */
[----:B------:R-:W-:Y:S01]  /*14c90*/  @P5 STG.E.U16 desc[UR20][R6.64+0xa0], R130 ;  /* 0x0000a08206005986 */ /* 0x000fe2000c101514 */
[----:B------:R-:W-:Y:S01]  /*14ca0*/  ISETP.GT.AND P5, PT, R0, 0x59, P3 ;  /* 0x000000590000780c */ /* 0x000fe20001fa4270 */
[----:B------:R-:W-:Y:S01]  /*14cb0*/  FMUL R133, R133, UR11 ;  /* 0x0000000b85857c20 */ /* 0x000fe20008400000 */
[----:B------:R-:W-:-:S04]  /*14cc0*/  F2FP.F16.F32.PACK_AB R131, RZ, R131 ;  /* 0x00000083ff83723e */ /* 0x000fc800000000ff */
[----:B------:R-:W-:Y:S01]  /*14cd0*/  F2FP.F16.F32.PACK_AB R133, RZ, R133 ;  /* 0x00000085ff85723e */ /* 0x000fe200000000ff */
[----:B------:R-:W-:Y:S01]  /*14ce0*/  @P2 STG.E.U16 desc[UR20][R6.64+0xa2], R131 ;  /* 0x0000a28306002986 */ /* 0x000fe2000c101514 */
[C---:B------:R-:W-:Y:S02]  /*14cf0*/  ISETP.GT.AND P4, PT, R0.reuse, 0x58, P3 ;  /* 0x000000580000780c */ /* 0x040fe40001f84270 */
[----:B------:R-:W-:Y:S01]  /*14d00*/  ISETP.GT.AND P0, PT, R0, 0x58, P1 ;  /* 0x000000580000780c */ /* 0x000fe20000f04270 */
[----:B------:R-:W-:Y:S01]  /*14d10*/  FMUL R132, R132, UR11 ;  /* 0x0000000b84847c20 */ /* 0x000fe20008400000 */
[C---:B------:R-:W-:Y:S01]  /*14d20*/  ISETP.GT.AND P2, PT, R0.reuse, 0x59, P1 ;  /* 0x000000590000780c */ /* 0x040fe20000f44270 */
[----:B------:R-:W-:Y:S01]  /*14d30*/  @P5 STG.E.U16 desc[UR20][R4.64+0xb2], R133 ;  /* 0x0000b28504005986 */ /* 0x000fe2000c101514 */
[----:B------:R-:W-:Y:S01]  /*14d40*/  ISETP.GT.AND P5, PT, R0, 0x60, P3 ;  /* 0x000000600000780c */ /* 0x000fe20001fa4270 */
[----:B------:R-:W-:Y:S01]  /*14d50*/  FMUL R134, R134, UR11 ;  /* 0x0000000b86867c20 */ /* 0x000fe20008400000 */
        /* <DEDUP_REMOVED lines=8> */
[----:B------:R-:W-:Y:S01]  /*14de0*/  @P4 STG.E.U16 desc[UR20][R4.64+0xb0], R132 ;  /* 0x0000b08404004986 */ /* 0x000fe2000c101514 */
[----:B------:R-:W-:-:S03]  /*14df0*/  F2FP.F16.F32.PACK_AB R137, RZ, R137 ;  /* 0x00000089ff89723e */ /* 0x000fc600000000ff */
[----:B------:R-:W-:Y:S01]  /*14e00*/  @P0 STG.E.U16 desc[UR20][R6.64+0xb0], R134 ;  /* 0x0000b08606000986 */ /* 0x000fe2000c101514 */
[----:B------:R-:W-:-:S03]  /*14e10*/  ISETP.GT.AND P4, PT, R0, 0x60, P1 ;  /* 0x000000600000780c */ /* 0x000fc60000f84270 */
[----:B------:R-:W-:Y:S01]  /*14e20*/  @P2 STG.E.U16 desc[UR20][R6.64+0xb2], R135 ;  /* 0x0000b28706002986 */ /* 0x000fe2000c101514 */
[----:B------:R-:W-:-:S03]  /*14e30*/  FMUL R138, R138, UR11 ;  /* 0x0000000b8a8a7c20 */ /* 0x000fc60008400000 */
[----:B------:R-:W-:Y:S01]  /*14e40*/  @P5 STG.E.U16 desc[UR20][R4.64+0xc0], R136 ;  /* 0x0000c08804005986 */ /* 0x000fe2000c101514 */
[----:B------:R-:W-:-:S03]  /*14e50*/  ISETP.GT.AND P5, PT, R0, 0x61, P1 ;  /* 0x000000610000780c */ /* 0x000fc60000fa4270 */
[----:B------:R-:W-:Y:S01]  /*14e60*/  @P6 STG.E.U16 desc[UR20][R4.64+0xc2], R137 ;  /* 0x0000c28904006986 */ /* 0x000fe2000c101514 */
[----:B------:R-:W-:Y:S01]  /*14e70*/  ISETP.GT.AND P6, PT, R0, 0x68, P3 ;  /* 0x000000680000780c */ /* 0x000fe20001fc4270 */
[----:B------:R-:W-:Y:S01]  /*14e80*/  FMUL R139, R139, UR11 ;  /* 0x0000000b8b8b7c20 */ /* 0x000fe20008400000 */
[----:B------:R-:W-:Y:S01]  /*14e90*/  FMUL R140, R140, UR11 ;  /* 0x0000000b8c8c7c20 */ /* 0x000fe20008400000 */
[----:B------:R-:W-:-:S03]  /*14ea0*/  F2FP.F16.F32.PACK_AB R138, RZ, R138 ;  /* 0x0000008aff8a723e */ /* 0x000fc600000000ff */
        /* <DEDUP_REMOVED lines=11> */
[----:B------:R-:W-:-:S03]  /*14f60*/  F2FP.F16.F32.PACK_AB R141, RZ, R141 ;  /* 0x0000008dff8d723e */ /* 0x000fc600000000ff */
[----:B------:R-:W-:Y:S02]  /*14f70*/  F2FP.F16.F32.PACK_AB R142, RZ, R142 ;  /* 0x0000008eff8e723e */ /* 0x000fe400000000ff */
[----:B------:R-:W-:Y:S01]  /*14f80*/  F2FP.F16.F32.PACK_AB R143, RZ, R143 ;  /* 0x0000008fff8f723e */ /* 0x000fe200000000ff */
[----:B------:R-:W-:Y:S04]  /*14f90*/  @P4 STG.E.U16 desc[UR20][R4.64+0xd2], R141 ;  /* 0x0000d28d04004986 */ /* 0x000fe8000c101514 */
[----:B------:R-:W-:Y:S01]  /*14fa0*/  @P5 STG.E.U16 desc[UR20][R6.64+0xd0], R142 ;  /* 0x0000d08e06005986 */ /* 0x000fe2000c101514 */
[----:B------:R-:W-:-:S03]  /*14fb0*/  ISETP.GT.AND P5, PT, R0, 0x70, P3 ;  /* 0x000000700000780c */ /* 0x000fc60001fa4270 */
[----:B------:R-:W-:Y:S01]  /*14fc0*/  @P6 STG.E.U16 desc[UR20][R6.64+0xd2], R143 ;  /* 0x0000d28f06006986 */ /* 0x000fe2000c101514 */
[----:B------:R-:W-:Y:S01]  /*14fd0*/  ISETP.GT.AND P6, PT, R0, 0x71, P3 ;  /* 0x000000710000780c */ /* 0x000fe20001fc4270 */
[----:B------:R-:W-:Y:S01]  /*14fe0*/  FMUL R144, R144, UR11 ;  /* 0x0000000b90907c20 */ /* 0x000fe20008400000 */
[----:B------:R-:W-:Y:S01]  /*14ff0*/  FMUL R145, R145, UR11 ;  /* 0x0000000b91917c20 */ /* 0x000fe20008400000 */
[----:B------:R-:W-:-:S03]  /*15000*/  ISETP.GT.AND P4, PT, R0, 0x70, P1 ;  /* 0x000000700000780c */ /* 0x000fc60000f84270 */
[----:B------:R-:W-:Y:S02]  /*15010*/  F2FP.F16.F32.PACK_AB R144, RZ, R144 ;  /* 0x00000090ff90723e */ /* 0x000fe400000000ff */
[----:B------:R-:W-:Y:S01]  /*15020*/  F2FP.F16.F32.PACK_AB R145, RZ, R145 ;  /* 0x00000091ff91723e */ /* 0x000fe200000000ff */
[----:B------:R-:W-:Y:S02]  /*15030*/  FMUL R146, R146, UR11 ;  /* 0x0000000b92927c20 */ /* 0x000fe40008400000 */
[----:B------:R-:W-:Y:S01]  /*15040*/  @P5 STG.E.U16 desc[UR20][R4.64+0xe0], R144 ;  /* 0x0000e09004005986 */ /* 0x000fe2000c101514 */
[----:B------:R-:W-:-:S03]  /*15050*/  ISETP.GT.AND P5, PT, R0, 0x71, P1 ;  /* 0x000000710000780c */ /* 0x000fc60000fa4270 */
[----:B------:R-:W-:Y:S01]  /*15060*/  @P6 STG.E.U16 desc[UR20][R4.64+0xe2], R145 ;  /* 0x0000e29104006986 */ /* 0x000fe2000c101514 */
[C---:B------:R-:W-:Y:S02]  /*15070*/  ISETP.GT.AND P6, PT, R0.reuse, 0x78, P3 ;  /* 0x000000780000780c */ /* 0x040fe40001fc4270 */
[----:B------:R-:W-:Y:S01]  /*15080*/  ISETP.GT.AND P3, PT, R0, 0x79, P3 ;  /* 0x000000790000780c */ /* 0x000fe20001f64270 */
[----:B------:R-:W-:Y:S01]  /*15090*/  FMUL R147, R147, UR11 ;  /* 0x0000000b93937c20 */ /* 0x000fe20008400000 */
[----:B------:R-:W-:Y:S01]  /*150a0*/  F2FP.F16.F32.PACK_AB R146, RZ, R146 ;  /* 0x00000092ff92723e */ /* 0x000fe200000000ff */
[----:B------:R-:W-:Y:S01]  /*150b0*/  FMUL R149, R149, UR11 ;  /* 0x0000000b95957c20 */ /* 0x000fe20008400000 */
[----:B------:R-:W-:Y:S02]  /*150c0*/  FMUL R148, R148, UR11 ;  /* 0x0000000b94947c20 */ /* 0x000fe40008400000 */
[----:B------:R-:W-:Y:S01]  /*150d0*/  F2FP.F16.F32.PACK_AB R147, RZ, R147 ;  /* 0x00000093ff93723e */ /* 0x000fe200000000ff */
[----:B------:R-:W-:Y:S01]  /*150e0*/  @P4 STG.E.U16 desc[UR20][R6.64+0xe0], R146 ;  /* 0x0000e09206004986 */ /* 0x000fe2000c101514 */
[----:B------:R-:W-:-:S02]  /*150f0*/  ISETP.GT.AND P4, PT, R0, 0x78, P1 ;  /* 0x000000780000780c */ /* 0x000fc40000f84270 */
[----:B------:R-:W-:Y:S02]  /*15100*/  F2FP.F16.F32.PACK_AB R149, RZ, R149 ;  /* 0x00000095ff95723e */ /* 0x000fe400000000ff */
[----:B------:R-:W-:Y:S01]  /*15110*/  ISETP.GT.AND P2, PT, R14, 0xc0, PT ;  /* 0x000000c00e00780c */ /* 0x000fe20003f44270 */
[----:B------:R-:W-:Y:S01]  /*15120*/  @P5 STG.E.U16 desc[UR20][R6.64+0xe2], R147 ;  /* 0x0000e29306005986 */ /* 0x000fe2000c101514 */
[----:B-1----:R-:W-:Y:S01]  /*15130*/  IMAD.U32 R9, RZ, RZ, UR14 ;  /* 0x0000000eff097e24 */ /* 0x002fe2000f8e00ff */
[----:B------:R-:W-:Y:S02]  /*15140*/  ISETP.GT.AND P1, PT, R0, 0x79, P1 ;  /* 0x000000790000780c */ /* 0x000fe40000f24270 */
[----:B------:R-:W-:Y:S01]  /*15150*/  @P3 STG.E.U16 desc[UR20][R4.64+0xf2], R149 ;  /* 0x0000f29504003986 */ /* 0x000fe2000c101514 */
[----:B------:R-:W-:Y:S01]  /*15160*/  F2FP.F16.F32.PACK_AB R148, RZ, R148 ;  /* 0x00000094ff94723e */ /* 0x000fe200000000ff */
[----:B------:R-:W-:Y:S01]  /*15170*/  FMUL R150, R150, UR11 ;  /* 0x0000000b96967c20 */ /* 0x000fe20008400000 */
[----:B------:R-:W-:Y:S01]  /*15180*/  ISETP.GT.AND P3, PT, R0, RZ, P2 ;  /* 0x000000ff0000720c */ /* 0x000fe20001764270 */
[----:B------:R-:W-:Y:S01]  /*15190*/  FMUL R151, R151, UR11 ;  /* 0x0000000b97977c20 */ /* 0x000fe20008400000 */
[----:B------:R-:W-:Y:S01]  /*151a0*/  UIMAD UR6, UR15, 0x180, URZ ;  /* 0x000001800f0678a4 */ /* 0x000fe2000f8e023f */
[----:B------:R-:W-:Y:S01]  /*151b0*/  FMUL R24, R24, UR11 ;  /* 0x0000000b18187c20 */ /* 0x000fe20008400000 */
[----:B------:R-:W-:Y:S01]  /*151c0*/  IMAD.WIDE.U32 R2, R9, 0x180, R2 ;  /* 0x0000018009027825 */ /* 0x000fe200078e0002 */
[----:B------:R1:W-:Y:S01]  /*151d0*/  @P6 STG.E.U16 desc[UR20][R4.64+0xf0], R148 ;  /* 0x0000f09404006986 */ /* 0x0003e2000c101514 */
[----:B------:R-:W-:-:S02]  /*151e0*/  F2FP.F16.F32.PACK_AB R150, RZ, R150 ;  /* 0x00000096ff96723e */ /* 0x000fc400000000ff */
[----:B------:R-:W-:Y:S02]  /*151f0*/  F2FP.F16.F32.PACK_AB R151, RZ, R151 ;  /* 0x00000097ff97723e */ /* 0x000fe400000000ff */
[----:B------:R-:W-:Y:S02]  /*15200*/  ISETP.GT.AND P5, PT, R0, 0x1, P2 ;  /* 0x000000010000780c */ /* 0x000fe400017a4270 */
[----:B------:R-:W-:Y:S02]  /*15210*/  F2FP.F16.F32.PACK_AB R24, RZ, R24 ;  /* 0x00000018ff18723e */ /* 0x000fe400000000ff */
[----:B------:R-:W-:Y:S01]  /*15220*/  IADD3 R3, R3, UR6, RZ ;  /* 0x0000000603037c10 */ /* 0x000fe2000fffe0ff */
[----:B-1----:R-:W-:Y:S02]  /*15230*/  @P4 IMAD.MOV.U32 R4, RZ, RZ, R6 ;  /* 0x000000ffff044224 */ /* 0x002fe400078e0006 */
[----:B------:R-:W-:Y:S01]  /*15240*/  @P4 IMAD.MOV.U32 R5, RZ, RZ, R7 ;  /* 0x000000ffff054224 */ /* 0x000fe200078e0007 */
[----:B------:R-:W-:Y:S01]  /*15250*/  ISETP.GT.AND P0, PT, R14, 0xc8, PT ;  /* 0x000000c80e00780c */ /* 0x000fe20003f04270 */
[----:B------:R-:W-:-:S03]  /*15260*/  FMUL R25, R25, UR11 ;  /* 0x0000000b19197c20 */ /* 0x000fc60008400000 */
[----:B------:R1:W-:Y:S04]  /*15270*/  @P4 STG.E.U16 desc[UR20][R4.64+0xf0], R150 ;  /* 0x0000f09604004986 */ /* 0x0003e8000c101514 */
[----:B------:R2:W-:Y:S01]  /*15280*/  @P1 STG.E.U16 desc[UR20][R6.64+0xf2], R151 ;  /* 0x0000f29706001986 */ /* 0x0005e2000c101514 */
[----:B------:R-:W-:-:S03]  /*15290*/  F2FP.F16.F32.PACK_AB R25, RZ, R25 ;  /* 0x00000019ff19723e */ /* 0x000fc600000000ff */
[----:B------:R-:W-:Y:S01]  /*152a0*/  @P3 STG.E.U16 desc[UR20][R2.64], R24 ;  /* 0x0000001802003986 */ /* 0x000fe2000c101514 */
[----:B------:R-:W-:Y:S01]  /*152b0*/  ISETP.GT.AND P3, PT, R0, RZ, P0 ;  /* 0x000000ff0000720c */ /* 0x000fe20000764270 */
[----:B------:R-:W-:Y:S01]  /*152c0*/  FMUL R26, R26, UR11 ;  /* 0x0000000b1a1a7c20 */ /* 0x000fe20008400000 */
[----:B-1----:R-:W-:Y:S01]  /*152d0*/  IADD3 R4, P1, R2, UR9, RZ ;  /* 0x0000000902047c10 */ /* 0x002fe2000ff3e0ff */
[----:B------:R-:W-:Y:S01]  /*152e0*/  @P5 STG.E.U16 desc[UR20][R2.64+0x2], R25 ;  /* 0x0000021902005986 */ /* 0x000fe2000c101514 */
[C---:B------:R-:W-:Y:S02]  /*152f0*/  ISETP.GT.AND P6, PT, R0.reuse, 0x1, P0 ;  /* 0x000000010000780c */ /* 0x040fe400007c4270 */
[----:B------:R-:W-:Y:S01]  /*15300*/  ISETP.GT.AND P5, PT, R0, 0x8, P2 ;  /* 0x000000080000780c */ /* 0x000fe200017a4270 */
[----:B------:R-:W-:Y:S01]  /*15310*/  FMUL R27, R27, UR11 ;  /* 0x0000000b1b1b7c20 */ /* 0x000fe20008400000 */
[----:B------:R-:W-:Y:S02]  /*15320*/  F2FP.F16.F32.PACK_AB R26, RZ, R26 ;  /* 0x0000001aff1a723e */ /* 0x000fe400000000ff */
[----:B------:R-:W-:-:S02]  /*15330*/  IADD3.X R5, R3, UR8, RZ, P1, !PT ;  /* 0x0000000803057c10 */ /* 0x000fc40008ffe4ff */
[----:B------:R-:W-:Y:S01]  /*15340*/  ISETP.GT.AND P4, PT, R0, 0x9, P2 ;  /* 0x000000090000780c */ /* 0x000fe20001784270 */
[----:B------:R-:W-:Y:S01]  /*15350*/  FMUL R28, R28, UR11 ;  /* 0x0000000b1c1c7c20 */ /* 0x000fe20008400000 */
[----:B------:R-:W-:Y:S01]  /*15360*/  FMUL R29, R29, UR11 ;  /* 0x0000000b1d1d7c20 */ /* 0x000fe20008400000 */
[----:B------:R-:W-:Y:S01]  /*15370*/  @P3 STG.E.U16 desc[UR20][R4.64], R26 ;  /* 0x0000001a04003986 */ /* 0x000fe2000c101514 */
[----:B------:R-:W-:Y:S02]  /*15380*/  F2FP.F16.F32.PACK_AB R27, RZ, R27 ;  /* 0x0000001bff1b723e */ /* 0x000fe400000000ff */
[----:B------:R-:W-:Y:S02]  /*15390*/  ISETP.GT.AND P3, PT, R0, 0x8, P0 ;  /* 0x000000080000780c */ /* 0x000fe40000764270 */
[----:B------:R-:W-:Y:S01]  /*153a0*/  F2FP.F16.F32.PACK_AB R28, RZ, R28 ;  /* 0x0000001cff1c723e */ /* 0x000fe200000000ff */
[----:B------:R-:W-:Y:S01]  /*153b0*/  FMUL R30, R30, UR11 ;  /* 0x0000000b1e1e7c20 */ /* 0x000fe20008400000 */
[----:B------:R-:W-:Y:S01]  /*153c0*/  F2FP.F16.F32.PACK_AB R29, RZ, R29 ;  /* 0x0000001dff1d723e */ /* 0x000fe200000000ff */
[----:B------:R-:W-:Y:S01]  /*153d0*/  @P6 STG.E.U16 desc[UR20][R4.64+0x2], R27 ;  /* 0x0000021b04006986 */ /* 0x000fe2000c101514 */
[----:B------:R-:W-:-:S03]  /*153e0*/  ISETP.GT.AND P6, PT, R0, 0x9, P0 ;  /* 0x000000090000780c */ /* 0x000fc600007c4270 */
[----:B------:R-:W-:Y:S01]  /*153f0*/  @P5 STG.E.U16 desc[UR20][R2.64+0x10], R28 ;  /* 0x0000101c02005986 */ /* 0x000fe2000c101514 */
[C---:B------:R-:W-:Y:S01]  /*15400*/  ISETP.GT.AND P5, PT, R0.reuse, 0x10, P2 ;  /* 0x000000100000780c */ /* 0x040fe200017a4270 */
[----:B------:R-:W-:Y:S01]  /*15410*/  FMUL R31, R31, UR11 ;  /* 0x0000000b1f1f7c20 */ /* 0x000fe20008400000 */
[----:B------:R-:W-:Y:S01]  /*15420*/  F2FP.F16.F32.PACK_AB R30, RZ, R30 ;  /* 0x0000001eff1e723e */ /* 0x000fe200000000ff */
[----:B------:R-:W-:Y:S01]  /*15430*/  @P4 STG.E.U16 desc[UR20][R2.64+0x12], R29 ;  /* 0x0000121d02004986 */ /* 0x000fe2000c101514 */
[----:B------:R-:W-:Y:S01]  /*15440*/  ISETP.GT.AND P4, PT, R0, 0x11, P2 ;  /* 0x000000110000780c */ /* 0x000fe20001784270 */
[----:B------:R-:W-:Y:S01]  /*15450*/  FMUL R32, R32, UR11 ;  /* 0x0000000b20207c20 */ /* 0x000fe20008400000 */
[----:B------:R-:W-:Y:S01]  /*15460*/  FMUL R33, R33, UR11 ;  /* 0x0000000b21217c20 */ /* 0x000fe20008400000 */
[----:B------:R-:W-:Y:S01]  /*15470*/  @P3 STG.E.U16 desc[UR20][R4.64+0x10], R30 ;  /* 0x0000101e04003986 */ /* 0x000fe2000c101514 */
[----:B------:R-:W-:Y:S02]  /*15480*/  F2FP.F16.F32.PACK_AB R31, RZ, R31 ;  /* 0x0000001fff1f723e */ /* 0x000fe400000000ff */
[----:B------:R-:W-:-:S02]  /*15490*/  ISETP.GT.AND P3, PT, R0, 0x10, P0 ;  /* 0x000000100000780c */ /* 0x000fc40000764270 */
[----:B------:R-:W-:Y:S01]  /*154a0*/  F2FP.F16.F32.PACK_AB R32, RZ, R32 ;  /* 0x00000020ff20723e */ /* 0x000fe200000000ff */
[----:B------:R-:W-:Y:S01]  /*154b0*/  FMUL R34, R34, UR11 ;  /* 0x0000000b22227c20 */ /* 0x000fe20008400000 */
[----:B------:R-:W-:Y:S01]  /*154c0*/  F2FP.F16.F32.PACK_AB R33, RZ, R33 ;  /* 0x00000021ff21723e */ /* 0x000fe200000000ff */
[----:B------:R-:W-:Y:S01]  /*154d0*/  @P6 STG.E.U16 desc[UR20][R4.64+0x12], R31 ;  /* 0x0000121f04006986 */ /* 0x000fe2000c101514 */
[----:B------:R-:W-:-:S03]  /*154e0*/  ISETP.GT.AND P6, PT, R0, 0x11, P0 ;  /* 0x000000110000780c */ /* 0x000fc600007c4270 */
[----:B------:R-:W-:Y:S01]  /*154f0*/  @P5 STG.E.U16 desc[UR20][R2.64+0x20], R32 ;  /* 0x0000202002005986 */ /* 0x000fe2000c101514 */
[----:B------:R-:W-:-:S03]  /*15500*/  F2FP.F16.F32.PACK_AB R34, RZ, R34 ;  /* 0x00000022ff22723e */ /* 0x000fc600000000ff */
[----:B------:R-:W-:Y:S01]  /*15510*/  @P4 STG.E.U16 desc[UR20][R2.64+0x22], R33 ;  /* 0x0000222102004986 */ /* 0x000fe2000c101514 */
[C---:B------:R-:W-:Y:S01]  /*15520*/  ISETP.GT.AND P4, PT, R0.reuse, 0x18, P2 ;  /* 0x000000180000780c */ /* 0x040fe20001784270 */
[----:B------:R-:W-:Y:S01]  /*15530*/  FMUL R35, R35, UR11 ;  /* 0x0000000b23237c20 */ /* 0x000fe20008400000 */
[----:B------:R-:W-:Y:S01]  /*15540*/  ISETP.GT.AND P5, PT, R0, 0x19, P2 ;  /* 0x000000190000780c */ /* 0x000fe200017a4270 */
[----:B------:R-:W-:Y:S01]  /*15550*/  FMUL R36, R36, UR11 ;  /* 0x0000000b24247c20 */ /* 0x000fe20008400000 */
[----:B------:R-:W-:Y:S01]  /*15560*/  FMUL R37, R37, UR11 ;  /* 0x0000000b25257c20 */ /* 0x000fe20008400000 */
[----:B------:R-:W-:Y:S01]  /*15570*/  @P3 STG.E.U16 desc[UR20][R4.64+0x20], R34 ;  /* 0x0000202204003986 */ /* 0x000fe2000c101514 */
[----:B------:R-:W-:Y:S02]  /*15580*/  ISETP.GT.AND P3, PT, R0, 0x18, P0 ;  /* 0x000000180000780c */ /* 0x000fe40000764270 */
[----:B------:R-:W-:Y:S01]  /*15590*/  F2FP.F16.F32.PACK_AB R35, RZ, R35 ;  /* 0x00000023ff23723e */ /* 0x000fe200000000ff */
[----:B------:R-:W-:Y:S01]  /*155a0*/  FMUL R38, R38, UR11 ;  /* 0x0000000b26267c20 */ /* 0x000fe20008400000 */
[----:B------:R-:W-:-:S02]  /*155b0*/  F2FP.F16.F32.PACK_AB R36, RZ, R36 ;  /* 0x00000024ff24723e */ /* 0x000fc400000000ff */
[----:B------:R-:W-:Y:S01]  /*155c0*/  F2FP.F16.F32.PACK_AB R37, RZ, R37 ;  /* 0x00000025ff25723e */ /* 0x000fe200000000ff */
[----:B------:R-:W-:Y:S01]  /*155d0*/  @P6 STG.E.U16 desc[UR20][R4.64+0x22], R35 ;  /* 0x0000222304006986 */ /* 0x000fe2000c101514 */
[----:B------:R-:W-:-:S03]  /*155e0*/  F2FP.F16.F32.PACK_AB R38, RZ, R38 ;  /* 0x00000026ff26723e */ /* 0x000fc600000000ff */
[----:B------:R-:W-:Y:S01]  /*155f0*/  @P4 STG.E.U16 desc[UR20][R2.64+0x30], R36 ;  /* 0x0000302402004986 */ /* 0x000fe2000c101514 */
[C---:B------:R-:W-:Y:S02]  /*15600*/  ISETP.GT.AND P4, PT, R0.reuse, 0x19, P0 ;  /* 0x000000190000780c */ /* 0x040fe40000784270 */
[C---:B------:R-:W-:Y:S01]  /*15610*/  ISETP.GT.AND P6, PT, R0.reuse, 0x20, P2 ;  /* 0x000000200000780c */ /* 0x040fe200017c4270 */
[----:B------:R-:W-:Y:S01]  /*15620*/  @P5 STG.E.U16 desc[UR20][R2.64+0x32], R37 ;  /* 0x0000322502005986 */ /* 0x000fe2000c101514 */
[----:B------:R-:W-:Y:S01]  /*15630*/  ISETP.GT.AND P5, PT, R0, 0x21, P2 ;  /* 0x000000210000780c */ /* 0x000fe200017a4270 */
[----:B------:R-:W-:Y:S01]  /*15640*/  FMUL R39, R39, UR11 ;  /* 0x0000000b27277c20 */ /* 0x000fe20008400000 */
[----:B------:R-:W-:Y:S01]  /*15650*/  FMUL R40, R40, UR11 ;  /* 0x0000000b28287c20 */ /* 0x000fe20008400000 */
[----:B------:R-:W-:Y:S01]  /*15660*/  FMUL R41, R41, UR11 ;  /* 0x0000000b29297c20 */ /* 0x000fe20008400000 */
[----:B------:R-:W-:Y:S01]  /*15670*/  @P3 STG.E.U16 desc[UR20][R4.64+0x30], R38 ;  /* 0x0000302604003986 */ /* 0x000fe2000c101514 */
[----:B------:R-:W-:Y:S01]  /*15680*/  ISETP.GT.AND P3, PT, R0, 0x20, P0 ;  /* 0x000000200000780c */ /* 0x000fe20000764270 */
[----:B------:R-:W-:Y:S01]  /*15690*/  FMUL R42, R42, UR11 ;  /* 0x0000000b2a2a7c20 */ /* 0x000fe20008400000 */
[----:B------:R-:W-:-:S02]  /*156a0*/  F2FP.F16.F32.PACK_AB R39, RZ, R39 ;  /* 0x00000027ff27723e */ /* 0x000fc400000000ff */
[----:B------:R-:W-:Y:S02]  /*156b0*/  F2FP.F16.F32.PACK_AB R40, RZ, R40 ;  /* 0x00000028ff28723e */ /* 0x000fe400000000ff */
[----:B------:R-:W-:Y:S01]  /*156c0*/  F2FP.F16.F32.PACK_AB R41, RZ, R41 ;  /* 0x00000029ff29723e */ /* 0x000fe200000000ff */
[----:B------:R-:W-:Y:S01]  /*156d0*/  @P4 STG.E.U16 desc[UR20][R4.64+0x32], R39 ;  /* 0x0000322704004986 */ /* 0x000fe2000c101514 */
[----:B------:R-:W-:Y:S02]  /*156e0*/  F2FP.F16.F32.PACK_AB R42, RZ, R42 ;  /* 0x0000002aff2a723e */ /* 0x000fe400000000ff */
        /* <DEDUP_REMOVED lines=31> */
[----:B------:R-:W-:-:S03]  /*158e0*/  F2FP.F16.F32.PACK_AB R50, RZ, R50 ;  /* 0x00000032ff32723e */ /* 0x000fc600000000ff */
[----:B------:R-:W-:Y:S01]  /*158f0*/  @P6 STG.E.U16 desc[UR20][R2.64+0x60], R48 ;  /* 0x0000603002006986 */ /* 0x000fe2000c101514 */
[----:B--2---:R-:W-:-:S03]  /*15900*/  IADD3.X R7, R3, UR8, RZ, P1, !PT ;  /* 0x0000000803077c10 */ /* 0x004fc60008ffe4ff */
[----:B------:R-:W-:Y:S01]  /*15910*/  @P5 STG.E.U16 desc[UR20][R2.64+0x62], R49 ;  /* 0x0000623102005986 */ /* 0x000fe2000c101514 */
[C---:B------:R-:W-:Y:S02]  /*15920*/  ISETP.GT.AND P5, PT, R0.reuse, 0x31, P0 ;  /* 0x000000310000780c */ /* 0x040fe400007a4270 */
[C---:B------:R-:W-:Y:S01]  /*15930*/  ISETP.GT.AND P1, PT, R0.reuse, 0x38, P0 ;  /* 0x000000380000780c */ /* 0x040fe20000724270 */
[----:B------:R1:W-:Y:S01]  /*15940*/  @P3 STG.E.U16 desc[UR20][R4.64+0x60], R50 ;  /* 0x0000603204003986 */ /* 0x0003e2000c101514 */
[C---:B------:R-:W-:Y:S02]  /*15950*/  ISETP.GT.AND P3, PT, R0.reuse, 0x39, P0 ;  /* 0x000000390000780c */ /* 0x040fe40000764270 */
[C---:B------:R-:W-:Y:S01]  /*15960*/  ISETP.GT.AND P6, PT, R0.reuse, 0x38, P2 ;  /* 0x000000380000780c */ /* 0x040fe200017c4270 */
[----:B------:R-:W-:Y:S01]  /*15970*/  FMUL R51, R51, UR11 ;  /* 0x0000000b33337c20 */ /* 0x000fe20008400000 */
[----:B------:R-:W-:Y:S01]  /*15980*/  ISETP.GT.AND P4, PT, R0, 0x39, P2 ;  /* 0x000000390000780c */ /* 0x000fe20001784270 */
[----:B------:R-:W-:Y:S01]  /*15990*/  FMUL R52, R52, UR11 ;  /* 0x0000000b34347c20 */ /* 0x000fe20008400000 */
[----:B------:R-:W-:Y:S01]  /*159a0*/  FMUL R53, R53, UR11 ;  /* 0x0000000b35357c20 */ /* 0x000fe20008400000 */
[----:B------:R-:W-:Y:S01]  /*159b0*/  FMUL R54, R54, UR11 ;  /* 0x0000000b36367c20 */ /* 0x000fe20008400000 */
[----:B------:R-:W-:Y:S01]  /*159c0*/  FMUL R55, R55, UR11 ;  /* 0x0000000b37377c20 */ /* 0x000fe20008400000 */
[----:B------:R-:W-:Y:S01]  /*159d0*/  F2FP.F16.F32.PACK_AB R51, RZ, R51 ;  /* 0x00000033ff33723e */ /* 0x000fe200000000ff */
[----:B------:R-:W-:Y:S01]  /*159e0*/  @P5 IMAD.MOV.U32 R6, RZ, RZ, R4 ;  /* 0x000000ffff065224 */ /* 0x000fe200078e0004 */
[----:B------:R-:W-:Y:S01]  /*159f0*/  F2FP.F16.F32.PACK_AB R52, RZ, R52 ;  /* 0x00000034ff34723e */ /* 0x000fe200000000ff */
[C---:B-1----:R-:W-:Y:S01]  /*15a00*/  VIADD R4, R2.reuse, UR9 ;  /* 0x0000000902047c36 */ /* 0x042fe20008000000 */
[----:B------:R-:W-:Y:S01]  /*15a10*/  F2FP.F16.F32.PACK_AB R53, RZ, R53 ;  /* 0x00000035ff35723e */ /* 0x000fe200000000ff */
[----:B------:R-:W-:Y:S01]  /*15a20*/  VIADD R8, R2, UR9 ;  /* 0x0000000902087c36 */ /* 0x000fe20008000000 */
[----:B------:R-:W-:Y:S01]  /*15a30*/  F2FP.F16.F32.PACK_AB R54, RZ, R54 ;  /* 0x00000036ff36723e */ /* 0x000fe200000000ff */
[----:B------:R-:W-:Y:S01]  /*15a40*/  @P3 IMAD.MOV.U32 R9, RZ, RZ, R7 ;  /* 0x000000ffff093224 */ /* 0x000fe200078e0007 */
[----:B------:R-:W-:Y:S01]  /*15a50*/  @P1 MOV R5, R7 ;  /* 0x0000000700051202 */ /* 0x000fe20000000f00 */
[----:B------:R-:W-:Y:S01]  /*15a60*/  @P5 STG.E.U16 desc[UR20][R6.64+0x62], R51 ;  /* 0x0000623306005986 */ /* 0x000fe2000c101514 */
[----:B------:R-:W-:-:S03]  /*15a70*/  F2FP.F16.F32.PACK_AB R55, RZ, R55 ;  /* 0x00000037ff37723e */ /* 0x000fc600000000ff */
[----:B------:R-:W-:Y:S04]  /*15a80*/  @P6 STG.E.U16 desc[UR20][R2.64+0x70], R52 ;  /* 0x0000703402006986 */ /* 0x000fe8000c101514 */
[----:B------:R-:W-:Y:S04]  /*15a90*/  @P4 STG.E.U16 desc[UR20][R2.64+0x72], R53 ;  /* 0x0000723502004986 */ /* 0x000fe8000c101514 */
[----:B------:R1:W-:Y:S01]  /*15aa0*/  @P1 STG.E.U16 desc[UR20][R4.64+0x70], R54 ;  /* 0x0000703604001986 */ /* 0x0003e2000c101514 */
[----:B------:R-:W-:-:S03]  /*15ab0*/  ISETP.GT.AND P1, PT, R0, 0x40, P0 ;  /* 0x000000400000780c */ /* 0x000fc60000724270 */
[----:B------:R2:W-:Y:S01]  /*15ac0*/  @P3 STG.E.U16 desc[UR20][R8.64+0x72], R55 ;  /* 0x0000723708003986 */ /* 0x0005e2000c101514 */
[C---:B------:R-:W-:Y:S02]  /*15ad0*/  ISETP.GT.AND P3, PT, R0.reuse, 0x41, P0 ;  /* 0x000000410000780c */ /* 0x040fe40000764270 */
[C---:B------:R-:W-:Y:S02]  /*15ae0*/  ISETP.GT.AND P4, PT, R0.reuse, 0x40, P2 ;  /* 0x000000400000780c */ /* 0x040fe40001784270 */
[----:B------:R-:W-:Y:S01]  /*15af0*/  ISETP.GT.AND P5, PT, R0, 0x41, P2 ;  /* 0x000000410000780c */ /* 0x000fe200017a4270 */
[----:B------:R-:W-:Y:S01]  /*15b00*/  FMUL R56, R56, UR11 ;  /* 0x0000000b38387c20 */ /* 0x000fe20008400000 */
[----:B------:R-:W-:Y:S01]  /*15b10*/  FMUL R57, R57, UR11 ;  /* 0x0000000b39397c20 */ /* 0x000fe20008400000 */
[----:B------:R-:W-:Y:S01]  /*15b20*/  FMUL R58, R58, UR11 ;  /* 0x0000000b3a3a7c20 */ /* 0x000fe20008400000 */
[----:B------:R-:W-:Y:S02]  /*15b30*/  FMUL R59, R59, UR11 ;  /* 0x0000000b3b3b7c20 */ /* 0x000fe40008400000 */
[----:B------:R-:W-:Y:S01]  /*15b40*/  F2FP.F16.F32.PACK_AB R56, RZ, R56 ;  /* 0x00000038ff38723e */ /* 0x000fe200000000ff */
[--C-:B-1----:R-:W-:Y:S01]  /*15b50*/  @P1 IMAD.MOV.U32 R5, RZ, RZ, R7.reuse ;  /* 0x000000ffff051224 */ /* 0x102fe200078e0007 */
[----:B------:R-:W-:Y:S01]  /*15b60*/  F2FP.F16.F32.PACK_AB R57, RZ, R57 ;  /* 0x00000039ff39723e */ /* 0x000fe200000000ff */
[----:B--2---:R-:W-:Y:S01]  /*15b70*/  @P3 IMAD.MOV.U32 R9, RZ, RZ, R7 ;  /* 0x000000ffff093224 */ /* 0x004fe200078e0007 */
[----:B------:R-:W-:-:S02]  /*15b80*/  F2FP.F16.F32.PACK_AB R58, RZ, R58 ;  /* 0x0000003aff3a723e */ /* 0x000fc400000000ff */
[----:B------:R-:W-:Y:S01]  /*15b90*/  F2FP.F16.F32.PACK_AB R59, RZ, R59 ;  /* 0x0000003bff3b723e */ /* 0x000fe200000000ff */
[----:B------:R-:W-:Y:S04]  /*15ba0*/  @P4 STG.E.U16 desc[UR20][R2.64+0x80], R56 ;  /* 0x0000803802004986 */ /* 0x000fe8000c101514 */
[----:B------:R-:W-:Y:S04]  /*15bb0*/  @P5 STG.E.U16 desc[UR20][R2.64+0x82], R57 ;  /* 0x0000823902005986 */ /* 0x000fe8000c101514 */
[----:B------:R-:W-:Y:S01]  /*15bc0*/  @P1 STG.E.U16 desc[UR20][R4.64+0x80], R58 ;  /* 0x0000803a04001986 */ /* 0x000fe2000c101514 */
        /* <DEDUP_REMOVED lines=9> */
[----:B------:R-:W-:-:S02]  /*15c60*/  F2FP.F16.F32.PACK_AB R60, RZ, R60 ;  /* 0x0000003cff3c723e */ /* 0x000fc400000000ff */
[----:B------:R-:W-:Y:S01]  /*15c70*/  F2FP.F16.F32.PACK_AB R61, RZ, R61 ;  /* 0x0000003dff3d723e */ /* 0x000fe200000000ff */
[----:B-1----:R-:W-:Y:S01]  /*15c80*/  @P3 IMAD.MOV.U32 R9, RZ, RZ, R7 ;  /* 0x000000ffff093224 */ /* 0x002fe200078e0007 */
[----:B------:R-:W-:Y:S02]  /*15c90*/  F2FP.F16.F32.PACK_AB R62, RZ, R62 ;  /* 0x0000003eff3e723e */ /* 0x000fe400000000ff */
[----:B------:R-:W-:Y:S02]  /*15ca0*/  @P1 MOV R5, R7 ;  /* 0x0000000700051202 */ /* 0x000fe40000000f00 */
[----:B------:R-:W-:Y:S01]  /*15cb0*/  F2FP.F16.F32.PACK_AB R63, RZ, R63 ;  /* 0x0000003fff3f723e */ /* 0x000fe200000000ff */
[----:B------:R-:W-:Y:S01]  /*15cc0*/  @P4 STG.E.U16 desc[UR20][R2.64+0x90], R60 ;  /* 0x0000903c02004986 */ /* 0x000fe2000c101514 */
[----:B------:R-:W-:-:S03]  /*15cd0*/  ISETP.GT.AND P4, PT, R0, 0x50, P2 ;  /* 0x000000500000780c */ /* 0x000fc60001784270 */
[----:B------:R-:W-:Y:S01]  /*15ce0*/  @P5 STG.E.U16 desc[UR20][R2.64+0x92], R61 ;  /* 0x0000923d02005986 */ /* 0x000fe2000c101514 */
[----:B------:R-:W-:-:S03]  /*15cf0*/  FMUL R64, R64, UR11 ;  /* 0x0000000b40407c20 */ /* 0x000fc60008400000 */
[----:B------:R1:W-:Y:S01]  /*15d00*/  @P1 STG.E.U16 desc[UR20][R4.64+0x90], R62 ;  /* 0x0000903e04001986 */ /* 0x0003e2000c101514 */
[----:B------:R-:W-:-:S03]  /*15d10*/  ISETP.GT.AND P1, PT, R0, 0x50, P0 ;  /* 0x000000500000780c */ /* 0x000fc60000724270 */
[----:B------:R2:W-:Y:S01]  /*15d20*/  @P3 STG.E.U16 desc[UR20][R8.64+0x92], R63 ;  /* 0x0000923f08003986 */ /* 0x0005e2000c101514 */
        /* <DEDUP_REMOVED lines=8> */
[----:B------:R-:W-:Y:S01]  /*15db0*/  ISETP.GT.AND P4, PT, R0, 0x58, P2 ;  /* 0x000000580000780c */ /* 0x000fe20001784270 */
[--C-:B-1----:R-:W-:Y:S01]  /*15dc0*/  @P1 IMAD.MOV.U32 R5, RZ, RZ, R7.reuse ;  /* 0x000000ffff051224 */ /* 0x102fe200078e0007 */
[----:B------:R-:W-:Y:S01]  /*15dd0*/  F2FP.F16.F32.PACK_AB R66, RZ, R66 ;  /* 0x00000042ff42723e */ /* 0x000fe200000000ff */
[----:B--2---:R-:W-:Y:S01]  /*15de0*/  @P3 IMAD.MOV.U32 R9, RZ, RZ, R7 ;  /* 0x000000ffff093224 */ /* 0x004fe200078e0007 */
[----:B------:R-:W-:Y:S01]  /*15df0*/  F2FP.F16.F32.PACK_AB R67, RZ, R67 ;  /* 0x00000043ff43723e */ /* 0x000fe200000000ff */
[----:B------:R-:W-:Y:S01]  /*15e00*/  FMUL R68, R68, UR11 ;  /* 0x0000000b44447c20 */ /* 0x000fe20008400000 */
[----:B------:R-:W-:Y:S04]  /*15e10*/  @P5 STG.E.U16 desc[UR20][R2.64+0xa2], R65 ;  /* 0x0000a24102005986 */ /* 0x000fe8000c101514 */
[----:B------:R1:W-:Y:S01]  /*15e20*/  @P1 STG.E.U16 desc[UR20][R4.64+0xa0], R66 ;  /* 0x0000a04204001986 */ /* 0x0003e2000c101514 */
[----:B------:R-:W-:-:S02]  /*15e30*/  ISETP.GT.AND P1, PT, R0, 0x58, P0 ;  /* 0x000000580000780c */ /* 0x000fc40000724270 */
[----:B------:R-:W-:Y:S01]  /*15e40*/  F2FP.F16.F32.PACK_AB R68, RZ, R68 ;  /* 0x00000044ff44723e */ /* 0x000fe200000000ff */
[----:B------:R2:W-:Y:S01]  /*15e50*/  @P3 STG.E.U16 desc[UR20][R8.64+0xa2], R67 ;  /* 0x0000a24308003986 */ /* 0x0005e2000c101514 */
[C---:B------:R-:W-:Y:S02]  /*15e60*/  ISETP.GT.AND P3, PT, R0.reuse, 0x59, P0 ;  /* 0x000000590000780c */ /* 0x040fe40000764270 */
[C---:B------:R-:W-:Y:S01]  /*15e70*/  ISETP.GT.AND P5, PT, R0.reuse, 0x59, P2 ;  /* 0x000000590000780c */ /* 0x040fe200017a4270 */
[----:B------:R-:W-:Y:S01]  /*15e80*/  FMUL R69, R69, UR11 ;  /* 0x0000000b45457c20 */ /* 0x000fe20008400000 */
[----:B------:R-:W-:Y:S01]  /*15e90*/  @P4 STG.E.U16 desc[UR20][R2.64+0xb0], R68 ;  /* 0x0000b04402004986 */ /* 0x000fe2000c101514 */
[----:B------:R-:W-:Y:S01]  /*15ea0*/  ISETP.GT.AND P4, PT, R0, 0x60, P2 ;  /* 0x000000600000780c */ /* 0x000fe20001784270 */
[----:B------:R-:W-:Y:S01]  /*15eb0*/  FMUL R70, R70, UR11 ;  /* 0x0000000b46467c20 */ /* 0x000fe20008400000 */
[----:B------:R-:W-:Y:S01]  /*15ec0*/  FMUL R71, R71, UR11 ;  /* 0x0000000b47477c20 */ /* 0x000fe20008400000 */
[----:B------:R-:W-:Y:S01]  /*15ed0*/  FMUL R72, R72, UR11 ;  /* 0x0000000b48487c20 */ /* 0x000fe20008400000 */
[----:B------:R-:W-:-:S02]  /*15ee0*/  F2FP.F16.F32.PACK_AB R69, RZ, R69 ;  /* 0x00000045ff45723e */ /* 0x000fc400000000ff */
[----:B------:R-:W-:Y:S02]  /*15ef0*/  F2FP.F16.F32.PACK_AB R70, RZ, R70 ;  /* 0x00000046ff46723e */ /* 0x000fe400000000ff */
[----:B-1----:R-:W-:Y:S01]  /*15f00*/  @P1 MOV R5, R7 ;  /* 0x0000000700051202 */ /* 0x002fe20000000f00 */
[----:B--2---:R-:W-:Y:S01]  /*15f10*/  @P3 IMAD.MOV.U32 R9, RZ, RZ, R7 ;  /* 0x000000ffff093224 */ /* 0x004fe200078e0007 */
[----:B------:R-:W-:Y:S01]  /*15f20*/  F2FP.F16.F32.PACK_AB R71, RZ, R71 ;  /* 0x00000047ff47723e */ /* 0x000fe200000000ff */
[----:B------:R-:W-:Y:S01]  /*15f30*/  @P5 STG.E.U16 desc[UR20][R2.64+0xb2], R69 ;  /* 0x0000b24502005986 */ /* 0x000fe2000c101514 */
[----:B------:R-:W-:Y:S02]  /*15f40*/  F2FP.F16.F32.PACK_AB R72, RZ, R72 ;  /* 0x00000048ff48723e */ /* 0x000fe400000000ff */
[----:B------:R-:W-:Y:S01]  /*15f50*/  ISETP.GT.AND P5, PT, R0, 0x61, P2 ;  /* 0x000000610000780c */ /* 0x000fe200017a4270 */
[----:B------:R1:W-:Y:S01]  /*15f60*/  @P1 STG.E.U16 desc[UR20][R4.64+0xb0], R70 ;  /* 0x0000b04604001986 */ /* 0x0003e2000c101514 */
[----:B------:R-:W-:-:S03]  /*15f70*/  FMUL R73, R73, UR11 ;  /* 0x0000000b49497c20 */ /* 0x000fc60008400000 */
[----:B------:R2:W-:Y:S01]  /*15f80*/  @P3 STG.E.U16 desc[UR20][R8.64+0xb2], R71 ;  /* 0x0000b24708003986 */ /* 0x0005e2000c101514 */
[----:B------:R-:W-:-:S03]  /*15f90*/  ISETP.GT.AND P3, PT, R0, 0x60, P0 ;  /* 0x000000600000780c */ /* 0x000fc60000764270 */
[----:B------:R-:W-:Y:S01]  /*15fa0*/  @P4 STG.E.U16 desc[UR20][R2.64+0xc0], R72 ;  /* 0x0000c04802004986 */ /* 0x000fe2000c101514 */
[----:B------:R-:W-:Y:S02]  /*15fb0*/  ISETP.GT.AND P4, PT, R0, 0x61, P0 ;  /* 0x000000610000780c */ /* 0x000fe40000784270 */
[----:B------:R-:W-:Y:S01]  /*15fc0*/  F2FP.F16.F32.PACK_AB R73, RZ, R73 ;  /* 0x00000049ff49723e */ /* 0x000fe200000000ff */
[----:B------:R-:W-:Y:S01]  /*15fd0*/  FMUL R74, R74, UR11 ;  /* 0x0000000b4a4a7c20 */ /* 0x000fe20008400000 */
[----:B------:R-:W-:Y:S01]  /*15fe0*/  FMUL R75, R75, UR11 ;  /* 0x0000000b4b4b7c20 */ /* 0x000fe20008400000 */
[C---:B------:R-:W-:Y:S02]  /*15ff0*/  ISETP.GT.AND P1, PT, R0.reuse, 0x69, P2 ;  /* 0x000000690000780c */ /* 0x040fe40001724270 */
[----:B------:R-:W-:Y:S01]  /*16000*/  @P5 STG.E.U16 desc[UR20][R2.64+0xc2], R73 ;  /* 0x0000c24902005986 */ /* 0x000fe2000c101514 */
[----:B------:R-:W-:Y:S01]  /*16010*/  ISETP.GT.AND P5, PT, R0, 0x68, P2 ;  /* 0x000000680000780c */ /* 0x000fe200017a4270 */
[--C-:B-1----:R-:W-:Y:S01]  /*16020*/  @P3 IMAD.MOV.U32 R5, RZ, RZ, R7.reuse ;  /* 0x000000ffff053224 */ /* 0x102fe200078e0007 */
[----:B------:R-:W-:Y:S01]  /*16030*/  F2FP.F16.F32.PACK_AB R74, RZ, R74 ;  /* 0x0000004aff4a723e */ /* 0x000fe200000000ff */
[----:B------:R-:W-:Y:S01]  /*16040*/  FMUL R76, R76, UR11 ;  /* 0x0000000b4c4c7c20 */ /* 0x000fe20008400000 */
[----:B------:R-:W-:Y:S01]  /*16050*/  F2FP.F16.F32.PACK_AB R75, RZ, R75 ;  /* 0x0000004bff4b723e */ /* 0x000fe200000000ff */
[----:B--2---:R-:W-:-:S02]  /*16060*/  @P4 IMAD.MOV.U32 R9, RZ, RZ, R7 ;  /* 0x000000ffff094224 */ /* 0x004fc400078e0007 */
[----:B------:R-:W-:Y:S01]  /*16070*/  FMUL R77, R77, UR11 ;  /* 0x0000000b4d4d7c20 */ /* 0x000fe20008400000 */
[----:B------:R1:W-:Y:S01]  /*16080*/  @P3 STG.E.U16 desc[UR20][R4.64+0xc0], R74 ;  /* 0x0000c04a04003986 */ /* 0x0003e2000c101514 */
[----:B------:R-:W-:Y:S02]  /*16090*/  F2FP.F16.F32.PACK_AB R76, RZ, R76 ;  /* 0x0000004cff4c723e */ /* 0x000fe400000000ff */
[C---:B------:R-:W-:Y:S01]  /*160a0*/  ISETP.GT.AND P3, PT, R0.reuse, 0x68, P0 ;  /* 0x000000680000780c */ /* 0x040fe20000764270 */
[----:B------:R2:W-:Y:S01]  /*160b0*/  @P4 STG.E.U16 desc[UR20][R8.64+0xc2], R75 ;  /* 0x0000c24b08004986 */ /* 0x0005e2000c101514 */
[----:B------:R-:W-:Y:S02]  /*160c0*/  F2FP.F16.F32.PACK_AB R77, RZ, R77 ;  /* 0x0000004dff4d723e */ /* 0x000fe400000000ff */
        /* <DEDUP_REMOVED lines=8> */
[----:B-1----:R-:W-:Y:S02]  /*16150*/  @P3 MOV R5, R7 ;  /* 0x0000000700053202 */ /* 0x002fe40000000f00 */
[----:B------:R-:W-:Y:S01]  /*16160*/  F2FP.F16.F32.PACK_AB R79, RZ, R79 ;  /* 0x0000004fff4f723e */ /* 0x000fe200000000ff */
[----:B--2---:R-:W-:Y:S01]  /*16170*/  @P4 IMAD.MOV.U32 R9, RZ, RZ, R7 ;  /* 0x000000ffff094224 */ /* 0x004fe200078e0007 */
[----:B------:R-:W-:Y:S01]  /*16180*/  F2FP.F16.F32.PACK_AB R80, RZ, R80 ;  /* 0x00000050ff50723e */ /* 0x000fe200000000ff */
[----:B------:R-:W-:Y:S01]  /*16190*/  @P3 STG.E.U16 desc[UR20][R4.64+0xd0], R78 ;  /* 0x0000d04e04003986 */ /* 0x000fe2000c101514 */
[----:B------:R-:W-:-:S02]  /*161a0*/  ISETP.GT.AND P6, PT, R0, 0x70, P0 ;  /* 0x000000700000780c */ /* 0x000fc400007c4270 */
[C---:B------:R-:W-:Y:S01]  /*161b0*/  ISETP.GT.AND P5, PT, R0.reuse, 0x71, P0 ;  /* 0x000000710000780c */ /* 0x040fe200007a4270 */
        /* <DEDUP_REMOVED lines=9> */
[----:B------:R-:W-:Y:S01]  /*16250*/  FMUL R84, R84, UR11 ;  /* 0x0000000b54547c20 */ /* 0x000fe20008400000 */
[----:B------:R-:W-:Y:S01]  /*16260*/  ISETP.GT.AND P0, PT, R0, 0x79, P0 ;  /* 0x000000790000780c */ /* 0x000fe20000704270 */
[----:B------:R-:W-:Y:S01]  /*16270*/  FMUL R85, R85, UR11 ;  /* 0x0000000b55557c20 */ /* 0x000fe20008400000 */
[----:B------:R-:W-:Y:S01]  /*16280*/  FMUL R86, R86, UR11 ;  /* 0x0000000b56567c20 */ /* 0x000fe20008400000 */
[----:B------:R-:W-:Y:S01]  /*16290*/  F2FP.F16.F32.PACK_AB R81, RZ, R81 ;  /* 0x00000051ff51723e */ /* 0x000fe200000000ff */
[----:B-1----:R-:W-:Y:S01]  /*162a0*/  @P5 IMAD.MOV.U32 R9, RZ, RZ, R7 ;  /* 0x000000ffff095224 */ /* 0x002fe200078e0007 */
[----:B------:R-:W-:-:S02]  /*162b0*/  F2FP.F16.F32.PACK_AB R82, RZ, R82 ;  /* 0x00000052ff52723e */ /* 0x000fc400000000ff */
[----:B------:R-:W-:Y:S01]  /*162c0*/  @P6 MOV R5, R7 ;  /* 0x0000000700056202 */ /* 0x000fe20000000f00 */
[--C-:B------:R-:W-:Y:S01]  /*162d0*/  @P3 IMAD.MOV.U32 R11, RZ, RZ, R3.reuse ;  /* 0x000000ffff0b3224 */ /* 0x100fe200078e0003 */
[----:B------:R-:W-:Y:S01]  /*162e0*/  F2FP.F16.F32.PACK_AB R83, RZ, R83 ;  /* 0x00000053ff53723e */ /* 0x000fe200000000ff */
[----:B------:R-:W-:Y:S01]  /*162f0*/  @P2 IMAD.MOV.U32 R12, RZ, RZ, R2 ;  /* 0x000000ffff0c2224 */ /* 0x000fe200078e0002 */
[----:B------:R-:W-:Y:S01]  /*16300*/  @P3 MOV R10, R2 ;  /* 0x00000002000a3202 */ /* 0x000fe20000000f00 */
[----:B------:R-:W-:Y:S01]  /*16310*/  @P2 IMAD.MOV.U32 R13, RZ, RZ, R3 ;  /* 0x000000ffff0d2224 */ /* 0x000fe200078e0003 */
[----:B------:R-:W-:Y:S01]  /*16320*/  F2FP.F16.F32.PACK_AB R84, RZ, R84 ;  /* 0x00000054ff54723e */ /* 0x000fe200000000ff */
[----:B------:R-:W-:Y:S01]  /*16330*/  VIADD R14, R2, UR9 ;  /* 0x00000009020e7c36 */ /* 0x000fe20008000000 */
[----:B------:R-:W-:Y:S01]  /*16340*/  F2FP.F16.F32.PACK_AB R85, RZ, R85 ;  /* 0x00000055ff55723e */ /* 0x000fe200000000ff */
[----:B------:R2:W-:Y:S01]  /*16350*/  @P1 STG.E.U16 desc[UR20][R2.64+0xe2], R81 ;  /* 0x0000e25102001986 */ /* 0x0005e2000c101514 */
[----:B------:R-:W-:Y:S01]  /*16360*/  F2FP.F16.F32.PACK_AB R86, RZ, R86 ;  /* 0x00000056ff56723e */ /* 0x000fe200000000ff */
[----:B------:R-:W-:-:S02]  /*16370*/  @P4 IMAD.MOV.U32 R15, RZ, RZ, R7 ;  /* 0x000000ffff0f4224 */ /* 0x000fc400078e0007 */
[----:B------:R2:W-:Y:S01]  /*16380*/  @P6 STG.E.U16 desc[UR20][R4.64+0xe0], R82 ;  /* 0x0000e05204006986 */ /* 0x0005e2000c101514 */
[----:B------:R-:W-:-:S03]  /*16390*/  VIADD R16, R2, UR9 ;  /* 0x0000000902107c36 */ /* 0x000fc60008000000 */
[----:B------:R2:W-:Y:S04]  /*163a0*/  @P5 STG.E.U16 desc[UR20][R8.64+0xe2], R83 ;  /* 0x0000e25308005986 */ /* 0x0005e8000c101514 */
[----:B------:R2:W-:Y:S04]  /*163b0*/  @P3 STG.E.U16 desc[UR20][R10.64+0xf0], R84 ;  /* 0x0000f0540a003986 */ /* 0x0005e8000c101514 */
[----:B------:R2:W-:Y:S01]  /*163c0*/  @P2 STG.E.U16 desc[UR20][R12.64+0xf2], R85 ;  /* 0x0000f2550c002986 */ /* 0x0005e2000c101514 */
[----:B------:R-:W-:-:S03]  /*163d0*/  FMUL R87, R87, UR11 ;  /* 0x0000000b57577c20 */ /* 0x000fc60008400000 */
[----:B------:R2:W-:Y:S01]  /*163e0*/  @P4 STG.E.U16 desc[UR20][R14.64+0xf0], R86 ;  /* 0x0000f0560e004986 */ /* 0x0005e2000c101514 */
[----:B------:R-:W-:Y:S05]  /*163f0*/  @!P0 EXIT ;  /* 0x000000000000894d */ /* 0x000fea0003800000 */
[----:B------:R-:W-:Y:S01]  /*16400*/  F2FP.F16.F32.PACK_AB R87, RZ, R87 ;  /* 0x00000057ff57723e */ /* 0x000fe200000000ff */
[----:B------:R-:W-:-:S05]  /*16410*/  IMAD.MOV.U32 R17, RZ, RZ, R7 ;  /* 0x000000ffff117224 */ /* 0x000fca00078e0007 */
[----:B------:R-:W-:Y:S01]  /*16420*/  STG.E.U16 desc[UR20][R16.64+0xf2], R87 ;  /* 0x0000f25710007986 */ /* 0x000fe2000c101514 */
[----:B------:R-:W-:Y:S05]  /*16430*/  EXIT ;  /* 0x000000000000794d */ /* 0x000fea0003800000 */
.L_x_13:
[----:B------:R-:W-:-:S13]  /*16440*/  ISETP.NE.AND P0, PT, RZ, UR7, PT ;  /* 0x00000007ff007c0c */ /* 0x000fda000bf05270 */
[----:B------:R-:W-:Y:S05]  /*16450*/  @P0 EXIT ;  /* 0x000000000000094d */ /* 0x000fea0003800000 */
[----:B------:R-:W-:-:S13]  /*16460*/  ELECT P0, URZ, PT ;  /* 0x00000000003f782f */ /* 0x000fda0003800000 */
[----:B------:R-:W-:Y:S05]  /*16470*/  @!P0 BRA `(.L_x_528) ;  /* 0x0000000400cc8947 */ /* 0x000fea0003800000 */
[----:B------:R-:W-:-:S06]  /*16480*/  UISETP.GE.AND UP0, UPT, UR5, 0x1, UPT ;  /* 0x000000010500788c */ /* 0x000fcc000bf06270 */
[----:B------:R-:W-:-:S13]  /*16490*/  PLOP3.LUT P0, PT, PT, PT, UP0, 0x80, 0x0 ;  /* 0x000000000000781c */ /* 0x000fda0003f0f008 */
[----:B------:R-:W-:Y:S05]  /*164a0*/  @!P0 BRA `(.L_x_528) ;  /* 0x0000000400c08947 */ /* 0x000fea0003800000 */
[----:B------:R-:W0:Y:S01]  /*164b0*/  S2R R3, SR_CgaCtaId ;  /* 0x0000000000037919 */ /* 0x000e220000008800 */
[----:B------:R-:W-:Y:S01]  /*164c0*/  UIMAD UR7, UR26, UR27, URZ ;  /* 0x0000001b1a0772a4 */ /* 0x000fe2000f8e023f */
[----:B------:R-:W-:Y:S01]  /*164d0*/  IMAD.SHL.U32 R16, R7, 0x100, RZ ;  /* 0x0000010007107824 */ /* 0x000fe200078e00ff */
[----:B------:R-:W-:Y:S01]  /*164e0*/  ULDC UR8, c[0x0][0x384] ;  /* 0x0000e10000087ab9 */ /* 0x000fe20000000800 */
[----:B------:R-:W-:Y:S01]  /*164f0*/  IMAD.U32 R10, RZ, RZ, UR6 ;  /* 0x00000006ff0a7e24 */ /* 0x000fe2000f8e00ff */
[----:B------:R-:W-:Y:S01]  /*16500*/  UIMAD UR7, UR4, UR7, 0x1 ;  /* 0x00000001040774a4 */ /* 0x000fe2000f8e0207 */
[----:B------:R-:W-:Y:S01]  /*16510*/  IMAD.HI.U32 R4, R16, UR8, RZ ;  /* 0x0000000810047c27 */ /* 0x000fe2000f8e00ff */
[----:B------:R-:W-:Y:S01]  /*16520*/  LOP3.LUT P0, RZ, R6, 0x1f, RZ, 0xc0, !PT ;  /* 0x0000001f06ff7812 */ /* 0x000fe2000780c0ff */
[----:B------:R-:W-:Y:S01]  /*16530*/  ULDC UR9, c[0x0][0x388] ;  /* 0x0000e20000097ab9 */ /* 0x000fe20000000800 */
[----:B------:R-:W-:Y:S02]  /*16540*/  ISETP.NE.AND P1, PT, R11, RZ, PT ;  /* 0x000000ff0b00720c */ /* 0x000fe40003f25270 */
[----:B------:R-:W-:-:S02]  /*16550*/  CS2R R6, SRZ ;  /* 0x0000000000067805 */ /* 0x000fc4000001ff00 */
[----:B------:R-:W-:Y:S01]  /*16560*/  ISETP.NE.OR P0, PT, R11, RZ, !P0 ;  /* 0x000000ff0b00720c */ /* 0x000fe20004705670 */
[----:B------:R-:W-:Y:S01]  /*16570*/  IMAD.U32 R19, RZ, RZ, UR7 ;  /* 0x00000007ff137e24 */ /* 0x000fe2000f8e00ff */
[----:B------:R-:W-:Y:S02]  /*16580*/  MOV R5, 0x1 ;  /* 0x0000000100057802 */ /* 0x000fe40000000f00 */
[----:B------:R-:W-:Y:S02]  /*16590*/  SHF.R.U32.HI R4, RZ, UR9, R4 ;  /* 0x00000009ff047c19 */ /* 0x000fe40008011604 */
[----:B0-----:R-:W-:-:S04]  /*165a0*/  SHF.L.U32 R0, R3, 0x6, RZ ;  /* 0x0000000603007819 */ /* 0x001fc800000006ff */
[----:B------:R-:W-:-:S05]  /*165b0*/  LOP3.LUT R0, R0, 0x40, RZ, 0xc0, !PT ;  /* 0x0000004000007812 */ /* 0x000fca00078ec0ff */
[----:B------:R-:W-:Y:S01]  /*165c0*/  IMAD R2, R9, 0x80, R0 ;  /* 0x0000008009027824 */ /* 0x000fe200078e0200 */
[----:B------:R-:W-:Y:S01]  /*165d0*/  CS2R R8, SRZ ;  /* 0x0000000000087805 */ /* 0x000fe2000001ff00 */
[----:B------:R-:W-:Y:S01]  /*165e0*/  IMAD.SHL.U32 R0, R3, 0x1000, RZ ;  /* 0x0000100003007824 */ /* 0x000fe200078e00ff */
[----:B------:R-:W-:-:S04]  /*165f0*/  LOP3.LUT R3, R10, 0x2, RZ, 0xfc, !PT ;  /* 0x000000020a037812 */ /* 0x000fc800078efcff */
[----:B------:R-:W-:-:S07]  /*16600*/  LOP3.LUT R0, R0, 0x1000, RZ, 0xc0, !PT ;  /* 0x0000100000007812 */ /* 0x000fce00078ec0ff */
.L_x_532:
[----:B------:R-:W0:Y:S01]  /*16610*/  S2R R11, SR_CgaCtaId ;  /* 0x00000000000b7919 */ /* 0x000e220000008800 */
[----:B------:R-:W-:-:S04]  /*16620*/  MOV R10, 0x400 ;  /* 0x00000400000a7802 */ /* 0x000fc80000000f00 */
[----:B0-----:R-:W-:Y:S02]  /*16630*/  LEA R18, R11, R10, 0x18 ;  /* 0x0000000a0b127211 */ /* 0x001fe400078ec0ff */
[----:B------:R-:W-:-:S03]  /*16640*/  SHF.L.U32 R10, R5, 0x1f, RZ ;  /* 0x0000001f050a7819 */ /* 0x000fc600000006ff */
[----:B------:R-:W-:-:S07]  /*16650*/  IMAD R17, R7, 0x8, R18 ;  /* 0x0000000807117824 */ /* 0x000fce00078e0212 */
.L_x_529:
[----:B0-----:R0:W1:Y:S02]  /*16660*/  SYNCS.PHASECHK.TRANS64.TRYWAIT P2, [R17+URZ+0x30020], R10 ;  /* 0x0300200a110075a7 */ /* 0x001064000804017f */
[----:B-1----:R-:W-:Y:S05]  /*16670*/  @!P2 NANOSLEEP.SYNCS 0x989680 ;  /* 0x009896800000a95d */ /* 0x002fea0003900000 */
[----:B------:R-:W1:Y:S02]  /*16680*/  @!P2 SYNCS.PHASECHK.TRANS64 P2, [R17+URZ+0x30020], R10 ;  /* 0x0300200a1100a5a7 */ /* 0x000e64000804007f */
[----:B-1----:R-:W-:Y:S05]  /*16690*/  @!P2 BRA `(.L_x_529) ;  /* 0xfffffffc00f0a947 */ /* 0x002fea000383ffff */
[----:B0-----:R-:W0:Y:S02]  /*166a0*/  @!P1 LDC R10, c[0x0][0x500] ;  /* 0x00014000ff0a9b82 */ /* 0x001e240000000800 */
[----:B0-----:R0:W-:Y:S02]  /*166b0*/  @!P1 SYNCS.ARRIVE.TRANS64 RZ, [R17+URZ+0x30000], R10 ;  /* 0x0300000a11ff99a7 */ /* 0x0011e4000800003f */
[----:B0-----:R-:W-:-:S04]  /*166c0*/  PRMT R10, R3, 0x9910, RZ ;  /* 0x00009910030a7816 */ /* 0x001fc800000000ff */
[----:B------:R-:W-:-:S13]  /*166d0*/  ISETP.NE.AND P2, PT, R10, 0x2, PT ;  /* 0x000000020a00780c */ /* 0x000fda0003f45270 */
[----:B------:R-:W-:Y:S05]  /*166e0*/  @P2 BRA `(.L_x_530) ;  /* 0x0000000000042947 */ /* 0x000fea0003800000 */
[----:B------:R-:W-:Y:S01]  /*166f0*/  BPT.TRAP 0x1 ;  /* 0x000000040000795c */ /* 0x000fe20000300000 */
.L_x_530:
[----:B------:R-:W-:Y:S05]  /*16700*/  @P0 BRA `(.L_x_531) ;  /* 0x0000000000040947 */ /* 0x000fea0003800000 */
[----:B------:R-:W-:Y:S01]  /*16710*/  BPT.TRAP 0x1 ;  /* 0x000000040000795c */ /* 0x000fe20000300000 */
.L_x_531:
[----:B------:R-:W0:Y:S01]  /*16720*/  LDC R11, c[0x0][0x380] ;  /* 0x0000e000ff0b7b82 */ /* 0x000e220000000800 */
[----:B------:R-:W-:Y:S01]  /*16730*/  R2UR UR7, R4 ;  /* 0x00000000040772ca */ /* 0x000fe200000e0000 */
[----:B------:R-:W-:Y:S01]  /*16740*/  ULDC UR20, c[0x0][0x38c] ;  /* 0x0000e30000147ab9 */ /* 0x000fe20000000800 */
[C---:B------:R-:W-:Y:S01]  /*16750*/  LEA R10, R7.reuse, R0, 0xd ;  /* 0x00000000070a7211 */ /* 0x040fe200078e68ff */
[----:B------:R-:W-:Y:S01]  /*16760*/  UISETP.NE.AND UP0, UPT, UR20, 0x1, UPT ;  /* 0x000000011400788c */ /* 0x000fe2000bf05270 */
[C---:B------:R-:W-:Y:S01]  /*16770*/  R2UR UR18, R8.reuse ;  /* 0x00000000081272ca */ /* 0x040fe200000e0000 */
[----:B------:R-:W-:Y:S01]  /*16780*/  VIADD R8, R8, 0x1 ;  /* 0x0000000108087836 */ /* 0x000fe20000000000 */
[----:B------:R-:W-:Y:S01]  /*16790*/  R2UR UR15, R18 ;  /* 0x00000000120f72ca */ /* 0x000fe200000e0000 */
[----:B------:R-:W1:Y:S01]  /*167a0*/  LDC.64 R12, c[0x0][0x3b8] ;  /* 0x0000ee00ff0c7b82 */ /* 0x000e620000000a00 */
[----:B------:R-:W-:Y:S01]  /*167b0*/  IMAD R10, R10, 0x2, R18 ;  /* 0x000000020a0a7824 */ /* 0x000fe200078e0212 */
[----:B------:R-:W-:Y:S01]  /*167c0*/  R2UR UR16, R7 ;  /* 0x00000000071072ca */ /* 0x000fe200000e0000 */
[----:B------:R-:W-:Y:S01]  /*167d0*/  VIADD R19, R19, 0xffffffff ;  /* 0xffffffff13137836 */ /* 0x000fe20000000000 */
[----:B------:R-:W-:Y:S01]  /*167e0*/  R2UR UR17, R17 ;  /* 0x00000000111172ca */ /* 0x000fe200000e0000 */
[----:B------:R-:W-:Y:S01]  /*167f0*/  ULDC.64 UR30, c[0x0][0x198] ;  /* 0x00006600001e7ab9 */ /* 0x000fe20000000a00 */
[----:B------:R-:W-:Y:S01]  /*16800*/  R2UR UR24, R10 ;  /* 0x000000000a1872ca */ /* 0x000fe200000e0000 */
[----:B------:R-:W-:Y:S01]  /*16810*/  @UP0 ULDC.64 UR12, c[0x0][0x390] ;  /* 0x0000e400000c0ab9 */ /* 0x000fe20000000a00 */
[----:B------:R-:W1:Y:S01]  /*16820*/  LDC.64 R14, c[0x0][0x3d8] ;  /* 0x0000f600ff0e7b82 */ /* 0x000e620000000a00 */
[----:B------:R-:W-:Y:S01]  /*16830*/  UIADD3 UR14, UP1, UR30, 0xf0, URZ ;  /* 0x000000f01e0e7890 */ /* 0x000fe2000ff3e03f */
[----:B------:R-:W-:Y:S01]  /*16840*/  ISETP.GT.AND P5, PT, R19, 0x1, PT ;  /* 0x000000011300780c */ /* 0x000fe20003fa4270 */
[----:B------:R-:W-:Y:S01]  /*16850*/  UIADD3 UR30, UP2, UR30, 0x1f0, URZ ;  /* 0x000001f01e1e7890 */ /* 0x000fe2000ff5e03f */
[----:B------:R-:W-:Y:S01]  /*16860*/  VIADD R7, R7, 0x1 ;  /* 0x0000000107077836 */ /* 0x000fe20000000000 */
[----:B------:R-:W-:Y:S01]  /*16870*/  ULDC.64 UR8, c[0x0][0x3b0] ;  /* 0x0000ec0000087ab9 */ /* 0x000fe20000000a00 */
[----:B------:R-:W-:Y:S01]  /*16880*/  ULDC.64 UR22, c[0x0][0x3d0] ;  /* 0x0000f40000167ab9 */ /* 0x000fe20000000a00 */
[----:B------:R-:W-:Y:S01]  /*16890*/  ULEA UR16, UR16, UR15, 0xf ;  /* 0x0000000f10107291 */ /* 0x000fe2000f8e783f */
[----:B0-----:R-:W-:Y:S01]  /*168a0*/  ISETP.NE.AND P2, PT, R11, 0x1, PT ;  /* 0x000000010b00780c */ /* 0x001fe20003f45270 */
[----:B------:R-:W-:Y:S01]  /*168b0*/  USHF.L.U32 UR18, UR18, 0x6, URZ ;  /* 0x0000000612127899 */ /* 0x000fe2000800063f */
[----:B------:R-:W-:Y:S01]  /*168c0*/  ISETP.NE.AND P4, PT, R7, 0x4, PT ;  /* 0x000000040700780c */ /* 0x000fe20003f85270 */
[----:B------:R-:W-:-:S02]  /*168d0*/  UIADD3 UR17, UR17, 0x30000, URZ ;  /* 0x0003000011117890 */ /* 0x000fc4000fffe03f */
[----:B------:R-:W-:Y:S01]  /*168e0*/  UIADD3.X UR15, URZ, UR31, URZ, UP1, !UPT ;  /* 0x0000001f3f0f7290 */ /* 0x000fe20008ffe43f */
[----:B------:R-:W-:Y:S01]  /*168f0*/  SEL R7, R7, RZ, P4 ;  /* 0x000000ff07077207 */ /* 0x000fe20002000000 */
[----:B------:R-:W-:Y:S01]  /*16900*/  UIADD3.X UR31, URZ, UR31, URZ, UP2, !UPT ;  /* 0x0000001f3f1f7290 */ /* 0x000fe200097fe43f */
[----:B------:R-:W-:Y:S01]  /*16910*/  UMOV UR32, 0x30000 ;  /* 0x0003000000207882 */ /* 0x000fe20000000000 */
[----:B------:R-:W-:Y:S01]  /*16920*/  UMOV UR28, 0x0 ;  /* 0x00000000001c7882 */ /* 0x000fe20000000000 */
[----:B------:R-:W-:-:S03]  /*16930*/  UMOV UR29, 0x10000000 ;  /* 0x10000000001d7882 */ /* 0x000fc60000000000 */
[----:B------:R-:W-:Y:S01]  /*16940*/  @P2 IMAD.U32 R20, RZ, RZ, UR7 ;  /* 0x00000007ff142e24 */ /* 0x000fe2000f8e00ff */
[----:B------:R-:W-:Y:S01]  /*16950*/  R2UR UR7, R16 ;  /* 0x00000000100772ca */ /* 0x000fe200000e0000 */
[----:B-1----:R-:W-:-:S03]  /*16960*/  IMAD R10, R9, R12, R14 ;  /* 0x0000000c090a7224 */ /* 0x002fc600078e020e */
[----:B------:R-:W-:Y:S01]  /*16970*/  @P2 R2UR UR7, R20 ;  /* 0x00000000140722ca */ /* 0x000fe200000e0000 */
[----:B------:R-:W0:Y:S01]  /*16980*/  LDC R12, c[0x0][0x3c8] ;  /* 0x0000f200ff0c7b82 */ /* 0x000e220000000800 */
[----:B------:R-:W-:-:S04]  /*16990*/  ISETP.NE.AND P2, PT, R8, UR4, PT ;  /* 0x0000000408007c0c */ /* 0x000fc8000bf45270 */
[----:B------:R-:W-:-:S07]  /*169a0*/  SEL R8, R8, RZ, P2 ;  /* 0x000000ff08087207 */ /* 0x000fce0001000000 */
[----:B------:R-:W-:Y:S02]  /*169b0*/  UIADD3 UR10, -UR7, URZ, URZ ;  /* 0x0000003f070a7290 */ /* 0x000fe4000fffe13f */
[----:B------:R-:W-:-:S04]  /*169c0*/  UMOV UR21, UR7 ;  /* 0x0000000700157c82 */ /* 0x000fc80008000000 */
[----:B------:R-:W-:Y:S01]  /*169d0*/  IMAD R14, R11, UR10, R16 ;  /* 0x0000000a0b0e7c24 */ /* 0x000fe2000f8e0210 */
[----:B------:R-:W-:Y:S01]  /*169e0*/  UIMAD.WIDE.U32 UR10, UR7, UR12, URZ ;  /* 0x0000000c070a72a5 */ /* 0x000fe2000f8e003f */
[----:B------:R-:W-:Y:S01]  /*169f0*/  IMAD R11, R6, R13, R15 ;  /* 0x0000000d060b7224 */ /* 0x000fe200078e020f */
[C---:B------:R-:W-:Y:S02]  /*16a00*/  R2UR UR12, R9.reuse ;  /* 0x00000000090c72ca */ /* 0x040fe400000e0000 */
[----:B------:R-:W-:Y:S01]  /*16a10*/  R2UR UR19, R14 ;  /* 0x000000000e1372ca */ /* 0x000fe200000e0000 */
[----:B------:R-:W-:Y:S01]  /*16a20*/  @UP0 USHF.R.U32.HI UR21, URZ, UR13, UR11 ;  /* 0x0000000d3f150299 */ /* 0x000fe2000801160b */
[----:B------:R-:W-:Y:S02]  /*16a30*/  PRMT R10, R10, 0x40, R11 ;  /* 0x000000400a0a7816 */ /* 0x000fe4000000000b */
[----:B------:R-:W-:Y:S01]  /*16a40*/  IADD3 R11, R9, 0x1, RZ ;  /* 0x00000001090b7810 */ /* 0x000fe20007ffe0ff */
[----:B------:R-:W-:Y:S01]  /*16a50*/  @P2 IMAD.MOV R11, RZ, RZ, R9 ;  /* 0x000000ffff0b2224 */ /* 0x000fe200078e0209 */
[----:B------:R-:W-:Y:S01]  /*16a60*/  R2UR UR25, R10 ;  /* 0x000000000a1972ca */ /* 0x000fe200000e0000 */
[----:B------:R-:W-:Y:S01]  /*16a70*/  UIADD3 UR10, -UR21, URZ, URZ ;  /* 0x0000003f150a7290 */ /* 0x000fe2000fffe13f */
[----:B------:R-:W-:-:S02]  /*16a80*/  R2UR UR11, R2 ;  /* 0x00000000020b72ca */ /* 0x000fc400000e0000 */
[C---:B0-----:R-:W-:Y:S01]  /*16a90*/  ISETP.NE.AND P3, PT, R11.reuse, R12, PT ;  /* 0x0000000c0b00720c */ /* 0x041fe20003f65270 */
[----:B------:R-:W-:Y:S01]  /*16aa0*/  UIMAD UR20, UR20, UR10, UR7 ;  /* 0x0000000a141472a4 */ /* 0x000fe2000f8e0207 */
[C---:B------:R-:W-:Y:S01]  /*16ab0*/  R2UR UR13, R6.reuse ;  /* 0x00000000060d72ca */ /* 0x040fe200000e0000 */
[----:B------:R-:W-:Y:S01]  /*16ac0*/  UIMAD UR19, UR19, UR8, UR22 ;  /* 0x00000008131372a4 */ /* 0x000fe2000f8e0216 */
[----:B------:R-:W-:Y:S01]  /*16ad0*/  IADD3 R10, R6, 0x1, RZ ;  /* 0x00000001060a7810 */ /* 0x000fe20007ffe0ff */
[----:B------:R-:W-:Y:S01]  /*16ae0*/  UIMAD UR20, UR20, UR9, UR23 ;  /* 0x00000009141472a4 */ /* 0x000fe2000f8e0217 */
[----:B------:R-:W-:Y:S01]  /*16af0*/  SEL R12, RZ, 0x1, P4 ;  /* 0x00000001ff0c7807 */ /* 0x000fe20002000000 */
[----:B------:R-:W-:Y:S01]  /*16b00*/  UIADD3 UR8, UR24, 0x20000, URZ ;  /* 0x0002000018087890 */ /* 0x000fe2000fffe03f */
[----:B------:R-:W-:Y:S01]  /*16b10*/  SEL R9, R11, RZ, P3 ;  /* 0x000000ff0b097207 */ /* 0x000fe20001800000 */
[----:B------:R-:W-:Y:S01]  /*16b20*/  UPRMT UR7, UR25, 0x5410, URZ ;  /* 0x0000541019077896 */ /* 0x000fe2000800003f */
[----:B------:R-:W-:Y:S01]  /*16b30*/  LOP3.LUT R5, R5, R12, RZ, 0x3c, !PT ;  /* 0x0000000c05057212 */ /* 0x000fe200078e3cff */
[----:B------:R-:W-:Y:S01]  /*16b40*/  UMOV UR9, UR17 ;  /* 0x0000001100097c82 */ /* 0x000fe20008000000 */
[----:B------:R-:W-:Y:S01]  /*16b50*/  UMOV UR10, UR18 ;  /* 0x00000012000a7c82 */ /* 0x000fe20008000000 */
[----:B------:R-:W-:-:S04]  /*16b60*/  @P3 IMAD.MOV R10, RZ, RZ, R6 ;  /* 0x000000ffff0a3224 */ /* 0x000fc800078e0206 */
[----:B------:R-:W-:Y:S01]  /*16b70*/  IMAD.MOV.U32 R6, RZ, RZ, R10 ;  /* 0x000000ffff067224 */ /* 0x000fe200078e000a */
[----:B------:R0:W-:Y:S01]  /*16b80*/  UTMALDG.4D.IM2COL [UR16], [UR14], UR7 ;  /* 0x000000100e0073b4 */ /* 0x0001e20008058007 */
[----:B------:R0:W-:Y:S02]  /*16b90*/  UTMALDG.4D.MULTICAST [UR8], [UR30], UR32, desc[UR28] ;  /* 0x00001c081e0073b4 */ /* 0x0001e40008019820 */
[----:B0-----:R-:W-:Y:S05]  /*16ba0*/  @P5 BRA `(.L_x_532) ;  /* 0xfffffff800985947 */ /* 0x001fea000383ffff */
.L_x_528:
[----:B------:R-:W-:Y:S05]  /*16bb0*/  WARPSYNC.ALL ;  /* 0x0000000000007948 */ /* 0x000fea0003800000 */
[----:B------:R-:W-:-:S13]  /*16bc0*/  ELECT P0, URZ, PT ;  /* 0x00000000003f782f */ /* 0x000fda0003800000 */
[----:B------:R-:W-:Y:S05]  /*16bd0*/  @!P0 EXIT ;  /* 0x000000000000894d */ /* 0x000fea0003800000 */
[----:B------:R-:W-:-:S04]  /*16be0*/  ULOP3.LUT UR6, UR6, 0x2, URZ, 0xfc, !UPT ;  /* 0x0000000206067892 */ /* 0x000fc8000f8efc3f */
[----:B------:R-:W-:-:S06]  /*16bf0*/  UISETP.NE.AND UP0, UPT, UR6, 0x3, UPT ;  /* 0x000000030600788c */ /* 0x000fcc000bf05270 */
[----:B------:R-:W-:-:S13]  /*16c00*/  PLOP3.LUT P0, PT, PT, PT, UP0, 0x80, 0x0 ;  /* 0x000000000000781c */ /* 0x000fda0003f0f008 */
[----:B------:R-:W-:Y:S05]  /*16c10*/  @!P0 BRA `(.L_x_533) ;  /* 0x0000000000048947 */ /* 0x000fea0003800000 */
[----:B------:R-:W-:Y:S01]  /*16c20*/  BPT.TRAP 0x1 ;  /* 0x000000040000795c */ /* 0x000fe20000300000 */
.L_x_533:
[----:B------:R-:W0:Y:S01]  /*16c30*/  S2UR UR7, SR_CgaCtaId ;  /* 0x00000000000779c3 */ /* 0x000e220000008800 */
[----:B------:R-:W-:Y:S01]  /*16c40*/  ULOP3.LUT UP0, URZ, UR5, 0x4, URZ, 0xc0, !UPT ;  /* 0x00000004053f7892 */ /* 0x000fe2000f80c03f */
[----:B------:R-:W-:Y:S01]  /*16c50*/  UMOV UR6, 0x400 ;  /* 0x0000040000067882 */ /* 0x000fe20000000000 */
[----:B------:R-:W-:Y:S02]  /*16c60*/  USHF.L.U32 UR4, UR5, 0x3, URZ ;  /* 0x0000000305047899 */ /* 0x000fe4000800063f */
[----:B------:R-:W-:Y:S02]  /*16c70*/  USEL UR8, URZ, 0x1, UP0 ;  /* 0x000000013f087887 */ /* 0x000fe40008000000 */
[----:B------:R-:W-:-:S04]  /*16c80*/  ULOP3.LUT UR5, UR5, 0x3, URZ, 0xc0, !UPT ;  /* 0x0000000305057892 */ /* 0x000fc8000f8ec03f */
[----:B------:R-:W-:-:S05]  /*16c90*/  IMAD.U32 R0, RZ, RZ, UR8 ;  /* 0x00000008ff007e24 */ /* 0x000fca000f8e00ff */
[----:B------:R-:W-:Y:S01]  /*16ca0*/  SHF.L.U32 R0, R0, 0x1f, RZ ;  /* 0x0000001f00007819 */ /* 0x000fe200000006ff */
[----:B0-----:R-:W-:Y:S02]  /*16cb0*/  ULEA UR7, UR7, UR6, 0x18 ;  /* 0x0000000607077291 */ /* 0x001fe4000f8ec03f */
[----:B------:R-:W-:Y:S02]  /*16cc0*/  ULOP3.LUT UR6, UR4, 0x18, URZ, 0xc0, !UPT ;  /* 0x0000001804067892 */ /* 0x000fe4000f8ec03f */
[----:B------:R-:W-:-:S04]  /*16cd0*/  UIADD3 UR4, UR7, 0x30020, URZ ;  /* 0x0003002007047890 */ /* 0x000fc8000fffe03f */
[----:B------:R-:W-:-:S12]  /*16ce0*/  UIADD3 UR6, UR4, UR6, URZ ;  /* 0x0000000604067290 */ /* 0x000fd8000fffe03f */
.L_x_534:
[----:B0-----:R-:W-:-:S04]  /*16cf0*/  MOV R3, UR6 ;  /* 0x0000000600037c02 */ /* 0x001fc80008000f00 */
[----:B------:R0:W1:Y:S03]  /*16d00*/  SYNCS.PHASECHK.TRANS64.TRYWAIT P0, [R3+URZ], R0 ;  /* 0x00000000030075a7 */ /* 0x000066000800017f */
[----:B-1----:R-:W-:Y:S05]  /*16d10*/  @!P0 NANOSLEEP.SYNCS 0x989680 ;  /* 0x009896800000895d */ /* 0x002fea0003900000 */
[----:B------:R-:W1:Y:S02]  /*16d20*/  @!P0 SYNCS.PHASECHK.TRANS64 P0, [R3+URZ], R0 ;  /* 0x00000000030085a7 */ /* 0x000e64000800007f */
[----:B-1----:R-:W-:Y:S05]  /*16d30*/  @!P0 BRA `(.L_x_534) ;  /* 0xfffffffc00ec8947 */ /* 0x002fea000383ffff */
[----:B------:R-:W-:-:S04]  /*16d40*/  UIADD3 UR5, UR5, 0x1, URZ ;  /* 0x0000000105057890 */ /* 0x000fc8000fffe03f */
[----:B------:R-:W-:Y:S02]  /*16d50*/  UISETP.EQ.XOR UP0, UPT, UR5, 0x4, !UP0 ;  /* 0x000000040500788c */ /* 0x000fe4000c702a70 */
[----:B------:R-:W-:Y:S02]  /*16d60*/  UISETP.NE.AND UP1, UPT, UR5, 0x4, UPT ;  /* 0x000000040500788c */ /* 0x000fe4000bf25270 */
[----:B------:R-:W-:Y:S02]  /*16d70*/  USEL UR6, URZ, 0x1, !UP0 ;  /* 0x000000013f067887 */ /* 0x000fe4000c000000 */
[----:B------:R-:W-:-:S04]  /*16d80*/  USEL UR5, UR5, URZ, UP1 ;  /* 0x0000003f05057287 */ /* 0x000fc80008800000 */
[----:B0-----:R-:W-:Y:S01]  /*16d90*/  IMAD.U32 R0, RZ, RZ, UR6 ;  /* 0x00000006ff007e24 */ /* 0x001fe2000f8e00ff */
[----:B------:R-:W-:-:S04]  /*16da0*/  ULEA UR7, UR5, UR4, 0x3 ;  /* 0x0000000405077291 */ /* 0x000fc8000f8e183f */
[----:B------:R-:W-:-:S08]  /*16db0*/  SHF.L.U32 R0, R0, 0x1f, RZ ;  /* 0x0000001f00007819 */ /* 0x000fd000000006ff */
.L_x_535:
[----:B0-----:R-:W-:-:S04]  /*16dc0*/  IMAD.U32 R3, RZ, RZ, UR7 ;  /* 0x00000007ff037e24 */ /* 0x001fc8000f8e00ff */
[----:B------:R0:W1:Y:S03]  /*16dd0*/  SYNCS.PHASECHK.TRANS64.TRYWAIT P0, [R3+URZ], R0 ;  /* 0x00000000030075a7 */ /* 0x000066000800017f */
[----:B-1----:R-:W-:Y:S05]  /*16de0*/  @!P0 NANOSLEEP.SYNCS 0x989680 ;  /* 0x009896800000895d */ /* 0x002fea0003900000 */
[----:B------:R-:W1:Y:S02]  /*16df0*/  @!P0 SYNCS.PHASECHK.TRANS64 P0, [R3+URZ], R0 ;  /* 0x00000000030085a7 */ /* 0x000e64000800007f */
[----:B-1----:R-:W-:Y:S05]  /*16e00*/  @!P0 BRA `(.L_x_535) ;  /* 0xfffffffc00ec8947 */ /* 0x002fea000383ffff */
[----:B------:R-:W-:-:S04]  /*16e10*/  UIADD3 UR5, UR5, 0x1, URZ ;  /* 0x0000000105057890 */ /* 0x000fc8000fffe03f */
[----:B------:R-:W-:Y:S02]  /*16e20*/  UISETP.EQ.XOR UP0, UPT, UR5, 0x4, UP0 ;  /* 0x000000040500788c */ /* 0x000fe40008702a70 */
[----:B------:R-:W-:Y:S02]  /*16e30*/  UISETP.NE.AND UP1, UPT, UR5, 0x4, UPT ;  /* 0x000000040500788c */ /* 0x000fe4000bf25270 */
[----:B------:R-:W-:Y:S02]  /*16e40*/  USEL UR6, URZ, 0x1, !UP0 ;  /* 0x000000013f067887 */ /* 0x000fe4000c000000 */
[----:B------:R-:W-:-:S04]  /*16e50*/  USEL UR5, UR5, URZ, UP1 ;  /* 0x0000003f05057287 */ /* 0x000fc80008800000 */
[----:B0-----:R-:W-:Y:S01]  /*16e60*/  IMAD.U32 R0, RZ, RZ, UR6 ;  /* 0x00000006ff007e24 */ /* 0x001fe2000f8e00ff */
[----:B------:R-:W-:-:S04]  /*16e70*/  ULEA UR7, UR5, UR4, 0x3 ;  /* 0x0000000405077291 */ /* 0x000fc8000f8e183f */
[----:B------:R-:W-:-:S08]  /*16e80*/  SHF.L.U32 R0, R0, 0x1f, RZ ;  /* 0x0000001f00007819 */ /* 0x000fd000000006ff */
.L_x_536:
[----:B0-----:R-:W-:-:S04]  /*16e90*/  MOV R3, UR7 ;  /* 0x0000000700037c02 */ /* 0x001fc80008000f00 */
        /* <DEDUP_REMOVED lines=12> */
.L_x_537:
[----:B0-----:R-:W-:-:S04]  /*16f60*/  IMAD.U32 R3, RZ, RZ, UR5 ;  /* 0x00000005ff037e24 */ /* 0x001fc8000f8e00ff */
[----:B------:R0:W1:Y:S03]  /*16f70*/  SYNCS.PHASECHK.TRANS64.TRYWAIT P0, [R3+URZ], R0 ;  /* 0x00000000030075a7 */ /* 0x000066000800017f */
[----:B-1----:R-:W-:Y:S05]  /*16f80*/  @!P0 NANOSLEEP.SYNCS 0x989680 ;  /* 0x009896800000895d */ /* 0x002fea0003900000 */
[----:B------:R-:W1:Y:S02]  /*16f90*/  @!P0 SYNCS.PHASECHK.TRANS64 P0, [R3+URZ], R0 ;  /* 0x00000000030085a7 */ /* 0x000e64000800007f */
[----:B-1----:R-:W-:Y:S05]  /*16fa0*/  @P0 EXIT ;  /* 0x000000000000094d */ /* 0x002fea0003800000 */
[----:B------:R-:W-:Y:S05]  /*16fb0*/  BRA `(.L_x_537) ;  /* 0xfffffffc00e87947 */ /* 0x000fea000383ffff */
.L_x_538:
[----:B------:R-:W-:-:S00]  /*16fc0*/  BRA `(.L_x_538) ;  /* 0xfffffffc00fc7947 */ /* 0x000fc0000383ffff */
[----:B------:R-:W-:-:S00]  /*16fd0*/  NOP ;  /* 0x0000000000007918 */ /* 0x000fc00000000000 */
        /* <DEDUP_REMOVED lines=10> */
.L_x_539:


//--------------------- .nv.shared._ZN7cutlass13device_kernelINS_4conv6kernel13ConvUniversalINS1_16ConvProblemShapeILNS1_8OperatorE0ELi2EEENS1_10collective14CollectiveConvINS1_46MainloopSm90TmaGmmaWarpSpecializedImplicitGemmILS5_0ELi4ELi2EN4cute5tupleIJNSA_1CILi2EEENSC_ILi1EEESE_EEENS1_36KernelImplicitTmaWarpSpecializedSm90ELi1EEENSB_IJNSC_ILi256EEENSC_ILi128EEENSB_IJNSC_ILi64EEEEEEEEENS_6half_tESN_NSA_8TiledMMAINSA_8MMA_AtomIJNSA_4SM904GMMA26MMA_64x128x16_F32F16F16_SSILNSR_5MajorE0ELST_0ELNSR_7ScaleInE1ELSU_1EEEEEENSA_6LayoutINSB_IJSE_SE_SE_EEENSB_IJNSC_ILi0EEESZ_SZ_EEEEENSB_IJNSA_10UnderscoreES12_S12_EEEEENS7_6detail26Sm90ImplicitGemmTileTraitsINSA_20SM90_TMA_LOAD_IM2COLENSA_14ComposedLayoutINSA_7SwizzleILi3ELi4ELi3EEENSA_18smem_ptr_flag_bitsILi16EEENSX_INSB_IJNSB_IJNSC_ILi8EEENSC_ILi32EEEEEENSB_IJSK_SE_EEENSB_IJSE_NSC_ILi4EEEEEEEEENSB_IJNSB_IJSK_NSC_ILi512EEEEEENSB_IJSE_SZ_EEENSB_IJSZ_NSC_ILi16384EEEEEEEEEEEEEvEENS16_INSA_23SM90_TMA_LOAD_MULTICASTENS18_IS1A_S1C_NSX_INSB_IJNSB_IJS1D_NSC_ILi16EEEEEES1G_S1I_EEENSB_IJS1L_S1M_NSB_IJSZ_NSC_ILi8192EEEEEEEEEEEEEvEEEENS_8epilogue10collective6detail29Sm90TmaWarpSpecializedAdapterINS25_15DefaultEpilogueISN_NSB_IJNSB_IJlllEEESE_SZ_EEES2A_NS24_6thread17LinearCombinationISN_Li1EffLNS2B_9ScaleType4KindE0ELNS_15FloatRoundStyleE2ESN_EENS_4gemm15EpilogueDefaultEEEEEvvEEEEvNT_6ParamsE --------------------------
	.section	.nv.shared._ZN7cutlass13device_kernelINS_4conv6kernel13ConvUniversalINS1_16ConvProblemShapeILNS1_8OperatorE0ELi2EEENS1_10collective14CollectiveConvINS1_46MainloopSm90TmaGmmaWarpSpecializedImplicitGemmILS5_0ELi4ELi2EN4cute5tupleIJNSA_1CILi2EEENSC_ILi1EEESE_EEENS1_36KernelImplicitTmaWarpSpecializedSm90ELi1EEENSB_IJNSC_ILi256EEENSC_ILi128EEENSB_IJNSC_ILi64EEEEEEEEENS_6half_tESN_NSA_8TiledMMAINSA_8MMA_AtomIJNSA_4SM904GMMA26MMA_64x128x16_F32F16F16_SSILNSR_5MajorE0ELST_0ELNSR_7ScaleInE1ELSU_1EEEEEENSA_6LayoutINSB_IJSE_SE_SE_EEENSB_IJNSC_ILi0EEESZ_SZ_EEEEENSB_IJNSA_10UnderscoreES12_S12_EEEEENS7_6detail26Sm90ImplicitGemmTileTraitsINSA_20SM90_TMA_LOAD_IM2COLENSA_14ComposedLayoutINSA_7SwizzleILi3ELi4ELi3EEENSA_18smem_ptr_flag_bitsILi16EEENSX_INSB_IJNSB_IJNSC_ILi8EEENSC_ILi32EEEEEENSB_IJSK_SE_EEENSB_IJSE_NSC_ILi4EEEEEEEEENSB_IJNSB_IJSK_NSC_ILi512EEEEEENSB_IJSE_SZ_EEENSB_IJSZ_NSC_ILi16384EEEEEEEEEEEEEvEENS16_INSA_23SM90_TMA_LOAD_MULTICASTENS18_IS1A_S1C_NSX_INSB_IJNSB_IJS1D_NSC_ILi16EEEEEES1G_S1I_EEENSB_IJS1L_S1M_NSB_IJSZ_NSC_ILi8192EEEEEEEEEEEEEvEEEENS_8epilogue10collective6detail29Sm90TmaWarpSpecializedAdapterINS25_15DefaultEpilogueISN_NSB_IJNSB_IJlllEEESE_SZ_EEES2A_NS24_6thread17LinearCombinationISN_Li1EffLNS2B_9ScaleType4KindE0ELNS_15FloatRoundStyleE2ESN_EENS_4gemm15EpilogueDefaultEEEEEvvEEEEvNT_6ParamsE,"aw",@nobits
	.sectionflags	@""
	.align	16
	.zero		1024


//--------------------- .nv.shared.reserved.0     --------------------------
	.section	.nv.shared.reserved.0,"aw",@nobits
	.weak		__nv_reservedSMEM_offset_0_alias
	.size		__nv_reservedSMEM_offset_0_alias, 0, 0
	.other		__nv_reservedSMEM_offset_0_alias,@"STO_CUDA_RESERVED_SHARED STV_DEFAULT"
__nv_reservedSMEM_offset_0_alias:
	.zero		0


//--------------------- .nv.global                --------------------------
	.section	.nv.global,"aw",@nobits
.nv.global:
	.type		_ZN39_INTERNAL_0d8207c5_4_k_cu_fa07b162_39794cute1_E,@object
	.size		_ZN39_INTERNAL_0d8207c5_4_k_cu_fa07b162_39794cute1_E,(_ZN39_INTERNAL_0d8207c5_4_k_cu_fa07b162_39794cuda3std3__45__cpo6cbeginE - _ZN39_INTERNAL_0d8207c5_4_k_cu_fa07b162_39794cute1_E)
_ZN39_INTERNAL_0d8207c5_4_k_cu_fa07b162_39794cute1_E:
	.zero		1
	.type		_ZN39_INTERNAL_0d8207c5_4_k_cu_fa07b162_39794cuda3std3__45__cpo6cbeginE,@object
	.size		_ZN39_INTERNAL_0d8207c5_4_k_cu_fa07b162_39794cuda3std3__45__cpo6cbeginE,(_ZN39_INTERNAL_0d8207c5_4_k_cu_fa07b162_39794cuda3std3__48in_placeE - _ZN39_INTERNAL_0d8207c5_4_k_cu_fa07b162_39794cuda3std3__45__cpo6cbeginE)
_ZN39_INTERNAL_0d8207c5_4_k_cu_fa07b162_39794cuda3std3__45__cpo6cbeginE:
	.zero		1
	.type		_ZN39_INTERNAL_0d8207c5_4_k_cu_fa07b162_39794cuda3std3__48in_placeE,@object
	.size		_ZN39_INTERNAL_0d8207c5_4_k_cu_fa07b162_39794cuda3std3__48in_placeE,(_ZN39_INTERNAL_0d8207c5_4_k_cu_fa07b162_39794cuda3std6ranges3__45__cpo9iter_moveE - _ZN39_INTERNAL_0d8207c5_4_k_cu_fa07b162_39794cuda3std3__48in_placeE)
_ZN39_INTERNAL_0d8207c5_4_k_cu_fa07b162_39794cuda3std3__48in_placeE:
	.zero		1
	.type		_ZN39_INTERNAL_0d8207c5_4_k_cu_fa07b162_39794cuda3std6ranges3__45__cpo9iter_moveE,@object
	.size		_ZN39_INTERNAL_0d8207c5_4_k_cu_fa07b162_39794cuda3std6ranges3__45__cpo9iter_moveE,(_ZN39_INTERNAL_0d8207c5_4_k_cu_fa07b162_39794cuda3std3__45__cpo5beginE - _ZN39_INTERNAL_0d8207c5_4_k_cu_fa07b162_39794cuda3std6ranges3__45__cpo9iter_moveE)
_ZN39_INTERNAL_0d8207c5_4_k_cu_fa07b162_39794cuda3std6ranges3__45__cpo9iter_moveE:
	.zero		1
	.type		_ZN39_INTERNAL_0d8207c5_4_k_cu_fa07b162_39794cuda3std3__45__cpo5beginE,@object
	.size		_ZN39_INTERNAL_0d8207c5_4_k_cu_fa07b162_39794cuda3std3__45__cpo5beginE,(_ZN39_INTERNAL_0d8207c5_4_k_cu_fa07b162_39794cuda3std3__441_GLOBAL__N__0d8207c5_4_k_cu_fa07b162_39796ignoreE - _ZN39_INTERNAL_0d8207c5_4_k_cu_fa07b162_39794cuda3std3__45__cpo5beginE)
_ZN39_INTERNAL_0d8207c5_4_k_cu_fa07b162_39794cuda3std3__45__cpo5beginE:
	.zero		1
	.type		_ZN39_INTERNAL_0d8207c5_4_k_cu_fa07b162_39794cuda3std3__441_GLOBAL__N__0d8207c5_4_k_cu_fa07b162_39796ignoreE,@object
	.size		_ZN39_INTERNAL_0d8207c5_4_k_cu_fa07b162_39794cuda3std3__441_GLOBAL__N__0d8207c5_4_k_cu_fa07b162_39796ignoreE,(_ZN39_INTERNAL_0d8207c5_4_k_cu_fa07b162_39794cute7productE - _ZN39_INTERNAL_0d8207c5_4_k_cu_fa07b162_39794cuda3std3__441_GLOBAL__N__0d8207c5_4_k_cu_fa07b162_39796ignoreE)
_ZN39_INTERNAL_0d8207c5_4_k_cu_fa07b162_39794cuda3std3__441_GLOBAL__N__0d8207c5_4_k_cu_fa07b162_39796ignoreE:
	.zero		1
	.type		_ZN39_INTERNAL_0d8207c5_4_k_cu_fa07b162_39794cute7productE,@object
	.size		_ZN39_INTERNAL_0d8207c5_4_k_cu_fa07b162_39794cute7productE,(_ZN39_INTERNAL_0d8207c5_4_k_cu_fa07b162_39794cuda3std3__45__cpo3endE - _ZN39_INTERNAL_0d8207c5_4_k_cu_fa07b162_39794cute7productE)
_ZN39_INTERNAL_0d8207c5_4_k_cu_fa07b162_39794cute7productE:
	.zero		1
	.type		_ZN39_INTERNAL_0d8207c5_4_k_cu_fa07b162_39794cuda3std3__45__cpo3endE,@object
	.size		_ZN39_INTERNAL_0d8207c5_4_k_cu_fa07b162_39794cuda3std3__45__cpo3endE,(_ZN39_INTERNAL_0d8207c5_4_k_cu_fa07b162_39794cuda3std3__419piecewise_constructE - _ZN39_INTERNAL_0d8207c5_4_k_cu_fa07b162_39794cuda3std3__45__cpo3endE)
_ZN39_INTERNAL_0d8207c5_4_k_cu_fa07b162_39794cuda3std3__45__cpo3endE:
	.zero		1
	.type		_ZN39_INTERNAL_0d8207c5_4_k_cu_fa07b162_39794cuda3std3__419piecewise_constructE,@object
	.size		_ZN39_INTERNAL_0d8207c5_4_k_cu_fa07b162_39794cuda3std3__419piecewise_constructE,(_ZN39_INTERNAL_0d8207c5_4_k_cu_fa07b162_39794cuda3std3__45__cpo4cendE - _ZN39_INTERNAL_0d8207c5_4_k_cu_fa07b162_39794cuda3std3__419piecewise_constructE)
_ZN39_INTERNAL_0d8207c5_4_k_cu_fa07b162_39794cuda3std3__419piecewise_constructE:
	.zero		1
	.type		_ZN39_INTERNAL_0d8207c5_4_k_cu_fa07b162_39794cuda3std3__45__cpo4cendE,@object
	.size		_ZN39_INTERNAL_0d8207c5_4_k_cu_fa07b162_39794cuda3std3__45__cpo4cendE,(_ZN39_INTERNAL_0d8207c5_4_k_cu_fa07b162_39794cuda3std6ranges3__45__cpo4swapE - _ZN39_INTERNAL_0d8207c5_4_k_cu_fa07b162_39794cuda3std3__45__cpo4cendE)
_ZN39_INTERNAL_0d8207c5_4_k_cu_fa07b162_39794cuda3std3__45__cpo4cendE:
	.zero		1
	.type		_ZN39_INTERNAL_0d8207c5_4_k_cu_fa07b162_39794cuda3std6ranges3__45__cpo4swapE,@object
	.size		_ZN39_INTERNAL_0d8207c5_4_k_cu_fa07b162_39794cuda3std6ranges3__45__cpo4swapE,(.L_7 - _ZN39_INTERNAL_0d8207c5_4_k_cu_fa07b162_39794cuda3std6ranges3__45__cpo4swapE)
_ZN39_INTERNAL_0d8207c5_4_k_cu_fa07b162_39794cuda3std6ranges3__45__cpo4swapE:
	.zero		1
.L_7:


//--------------------- .nv.constant0._ZN7cutlass13device_kernelINS_4conv6kernel13ConvUniversalINS1_16ConvProblemShapeILNS1_8OperatorE0ELi2EEENS1_10collective14CollectiveConvINS1_46MainloopSm90TmaGmmaWarpSpecializedImplicitGemmILS5_0ELi4ELi2EN4cute5tupleIJNSA_1CILi2EEENSC_ILi1EEESE_EEENS1_36KernelImplicitTmaWarpSpecializedSm90ELi1EEENSB_IJNSC_ILi256EEENSC_ILi128EEENSB_IJNSC_ILi64EEEEEEEEENS_6half_tESN_NSA_8TiledMMAINSA_8MMA_AtomIJNSA_4SM904GMMA26MMA_64x128x16_F32F16F16_SSILNSR_5MajorE0ELST_0ELNSR_7ScaleInE1ELSU_1EEEEEENSA_6LayoutINSB_IJSE_SE_SE_EEENSB_IJNSC_ILi0EEESZ_SZ_EEEEENSB_IJNSA_10UnderscoreES12_S12_EEEEENS7_6detail26Sm90ImplicitGemmTileTraitsINSA_20SM90_TMA_LOAD_IM2COLENSA_14ComposedLayoutINSA_7SwizzleILi3ELi4ELi3EEENSA_18smem_ptr_flag_bitsILi16EEENSX_INSB_IJNSB_IJNSC_ILi8EEENSC_ILi32EEEEEENSB_IJSK_SE_EEENSB_IJSE_NSC_ILi4EEEEEEEEENSB_IJNSB_IJSK_NSC_ILi512EEEEEENSB_IJSE_SZ_EEENSB_IJSZ_NSC_ILi16384EEEEEEEEEEEEEvEENS16_INSA_23SM90_TMA_LOAD_MULTICASTENS18_IS1A_S1C_NSX_INSB_IJNSB_IJS1D_NSC_ILi16EEEEEES1G_S1I_EEENSB_IJS1L_S1M_NSB_IJSZ_NSC_ILi8192EEEEEEEEEEEEEvEEEENS_8epilogue10collective6detail29Sm90TmaWarpSpecializedAdapterINS25_15DefaultEpilogueISN_NSB_IJNSB_IJlllEEESE_SZ_EEES2A_NS24_6thread17LinearCombinationISN_Li1EffLNS2B_9ScaleType4KindE0ELNS_15FloatRoundStyleE2ESN_EENS_4gemm15EpilogueDefaultEEEEEvvEEEEvNT_6ParamsE --------------------------
	.section	.nv.constant0._ZN7cutlass13device_kernelINS_4conv6kernel13ConvUniversalINS1_16ConvProblemShapeILNS1_8OperatorE0ELi2EEENS1_10collective14CollectiveConvINS1_46MainloopSm90TmaGmmaWarpSpecializedImplicitGemmILS5_0ELi4ELi2EN4cute5tupleIJNSA_1CILi2EEENSC_ILi1EEESE_EEENS1_36KernelImplicitTmaWarpSpecializedSm90ELi1EEENSB_IJNSC_ILi256EEENSC_ILi128EEENSB_IJNSC_ILi64EEEEEEEEENS_6half_tESN_NSA_8TiledMMAINSA_8MMA_AtomIJNSA_4SM904GMMA26MMA_64x128x16_F32F16F16_SSILNSR_5MajorE0ELST_0ELNSR_7ScaleInE1ELSU_1EEEEEENSA_6LayoutINSB_IJSE_SE_SE_EEENSB_IJNSC_ILi0EEESZ_SZ_EEEEENSB_IJNSA_10UnderscoreES12_S12_EEEEENS7_6detail26Sm90ImplicitGemmTileTraitsINSA_20SM90_TMA_LOAD_IM2COLENSA_14ComposedLayoutINSA_7SwizzleILi3ELi4ELi3EEENSA_18smem_ptr_flag_bitsILi16EEENSX_INSB_IJNSB_IJNSC_ILi8EEENSC_ILi32EEEEEENSB_IJSK_SE_EEENSB_IJSE_NSC_ILi4EEEEEEEEENSB_IJNSB_IJSK_NSC_ILi512EEEEEENSB_IJSE_SZ_EEENSB_IJSZ_NSC_ILi16384EEEEEEEEEEEEEvEENS16_INSA_23SM90_TMA_LOAD_MULTICASTENS18_IS1A_S1C_NSX_INSB_IJNSB_IJS1D_NSC_ILi16EEEEEES1G_S1I_EEENSB_IJS1L_S1M_NSB_IJSZ_NSC_ILi8192EEEEEEEEEEEEEvEEEENS_8epilogue10collective6detail29Sm90TmaWarpSpecializedAdapterINS25_15DefaultEpilogueISN_NSB_IJNSB_IJlllEEESE_SZ_EEES2A_NS24_6thread17LinearCombinationISN_Li1EffLNS2B_9ScaleType4KindE0ELNS_15FloatRoundStyleE2ESN_EENS_4gemm15EpilogueDefaultEEEEEvvEEEEvNT_6ParamsE,"a",@progbits
	.sectionflags	@""
	.align	4
.nv.constant0._ZN7cutlass13device_kernelINS_4conv6kernel13ConvUniversalINS1_16ConvProblemShapeILNS1_8OperatorE0ELi2EEENS1_10collective14CollectiveConvINS1_46MainloopSm90TmaGmmaWarpSpecializedImplicitGemmILS5_0ELi4ELi2EN4cute5tupleIJNSA_1CILi2EEENSC_ILi1EEESE_EEENS1_36KernelImplicitTmaWarpSpecializedSm90ELi1EEENSB_IJNSC_ILi256EEENSC_ILi128EEENSB_IJNSC_ILi64EEEEEEEEENS_6half_tESN_NSA_8TiledMMAINSA_8MMA_AtomIJNSA_4SM904GMMA26MMA_64x128x16_F32F16F16_SSILNSR_5MajorE0ELST_0ELNSR_7ScaleInE1ELSU_1EEEEEENSA_6LayoutINSB_IJSE_SE_SE_EEENSB_IJNSC_ILi0EEESZ_SZ_EEEEENSB_IJNSA_10UnderscoreES12_S12_EEEEENS7_6detail26Sm90ImplicitGemmTileTraitsINSA_20SM90_TMA_LOAD_IM2COLENSA_14ComposedLayoutINSA_7SwizzleILi3ELi4ELi3EEENSA_18smem_ptr_flag_bitsILi16EEENSX_INSB_IJNSB_IJNSC_ILi8EEENSC_ILi32EEEEEENSB_IJSK_SE_EEENSB_IJSE_NSC_ILi4EEEEEEEEENSB_IJNSB_IJSK_NSC_ILi512EEEEEENSB_IJSE_SZ_EEENSB_IJSZ_NSC_ILi16384EEEEEEEEEEEEEvEENS16_INSA_23SM90_TMA_LOAD_MULTICASTENS18_IS1A_S1C_NSX_INSB_IJNSB_IJS1D_NSC_ILi16EEEEEES1G_S1I_EEENSB_IJS1L_S1M_NSB_IJSZ_NSC_ILi8192EEEEEEEEEEEEEvEEEENS_8epilogue10collective6detail29Sm90TmaWarpSpecializedAdapterINS25_15DefaultEpilogueISN_NSB_IJNSB_IJlllEEESE_SZ_EEES2A_NS24_6thread17LinearCombinationISN_Li1EffLNS2B_9ScaleType4KindE0ELNS_15FloatRoundStyleE2ESN_EENS_4gemm15EpilogueDefaultEEEEEvvEEEEvNT_6ParamsE:
	.zero		1536


//--------------------- SYMBOLS --------------------------

	.type		.nv.reservedSmem.offset0,@object
	.size		.nv.reservedSmem.offset0,0x4
